//
// Generated by NVIDIA NVVM Compiler
//
// Compiler Build ID: CL-36424714
// Cuda compilation tools, release 13.0, V13.0.88
// Based on NVVM 20.0.0
//

.version 9.0
.target sm_100
.address_size 64

	// .globl	_Z17gpu_process_imagePhS_
// _ZZ17gpu_process_imagePhS_E9histogram has been demoted
// _ZZ17gpu_process_imagePhS_E8hist_min has been demoted
// _ZZ17gpu_process_imagePhS_E3map has been demoted
// _ZZ10gpu_serverPiS_PhS0_E9histogram has been demoted
// _ZZ10gpu_serverPiS_PhS0_E8hist_min has been demoted
// _ZZ10gpu_serverPiS_PhS0_E3map has been demoted
// _ZZ10gpu_serverPiS_PhS0_E3req has been demoted

.visible .entry _Z17gpu_process_imagePhS_(
	.param .u64 .ptr .align 1 _Z17gpu_process_imagePhS__param_0,
	.param .u64 .ptr .align 1 _Z17gpu_process_imagePhS__param_1
)
{
	.reg .pred 	%p<60>;
	.reg .b16 	%rs<11>;
	.reg .b32 	%r<178>;
	.reg .b32 	%f<5>;
	.reg .b64 	%rd<38>;
	// demoted variable
	.shared .align 4 .b8 _ZZ17gpu_process_imagePhS_E9histogram[1024];
	// demoted variable
	.shared .align 4 .b8 _ZZ17gpu_process_imagePhS_E8hist_min[1024];
	// demoted variable
	.shared .align 1 .b8 _ZZ17gpu_process_imagePhS_E3map[256];
	ld.param.u64 	%rd10, [_Z17gpu_process_imagePhS__param_0];
	ld.param.u64 	%rd11, [_Z17gpu_process_imagePhS__param_1];
	cvta.to.global.u64 	%rd1, %rd11;
	cvta.to.global.u64 	%rd2, %rd10;
	mov.u32 	%r177, %tid.x;
	setp.gt.u32 	%p2, %r177, 255;
	shl.b32 	%r74, %r177, 2;
	mov.u32 	%r75, _ZZ17gpu_process_imagePhS_E9histogram;
	add.s32 	%r2, %r75, %r74;
	@%p2 bra 	$L__BB0_2;
	mov.b32 	%r76, 0;
	st.shared.u32 	[%r2], %r76;
$L__BB0_2:
	bar.sync 	0;
	mov.u32 	%r3, %ntid.x;
	add.s32 	%r77, %r177, %r3;
	max.u32 	%r78, %r77, 1024;
	setp.lt.u32 	%p3, %r77, 1024;
	selp.u32 	%r79, 1, 0, %p3;
	add.s32 	%r80, %r77, %r79;
	sub.s32 	%r81, %r78, %r80;
	div.u32 	%r82, %r81, %r3;
	add.s32 	%r4, %r82, %r79;
	add.s32 	%r83, %r4, 1;
	and.b32  	%r5, %r83, 3;
	and.b32  	%r6, %r4, 3;
	setp.eq.s32 	%p4, %r6, 3;
	mov.u32 	%r160, %r177;
	@%p4 bra 	$L__BB0_5;
	cvt.u64.u32 	%rd12, %r177;
	add.s64 	%rd36, %rd2, %rd12;
	neg.s32 	%r155, %r5;
	mad.lo.s32 	%r160, %r3, %r5, %r177;
	cvt.u64.u32 	%rd13, %r3;
$L__BB0_4:
	.pragma "nounroll";
	ld.global.u8 	%rs1, [%rd36];
	mul.wide.u16 	%r84, %rs1, 4;
	add.s32 	%r86, %r75, %r84;
	atom.shared.add.u32 	%r87, [%r86], 1;
	add.s64 	%rd36, %rd36, %rd13;
	add.s32 	%r155, %r155, 1;
	setp.ne.s32 	%p5, %r155, 0;
	@%p5 bra 	$L__BB0_4;
$L__BB0_5:
	setp.lt.u32 	%p6, %r4, 3;
	@%p6 bra 	$L__BB0_8;
	shl.b32 	%r88, %r3, 1;
	add.s32 	%r159, %r160, %r88;
	shl.b32 	%r13, %r3, 2;
	mad.lo.s32 	%r158, %r3, 3, %r160;
	add.s32 	%r157, %r3, %r160;
$L__BB0_7:
	cvt.u64.u32 	%rd14, %r160;
	add.s64 	%rd15, %rd2, %rd14;
	ld.global.u8 	%rs2, [%rd15];
	mul.wide.u16 	%r89, %rs2, 4;
	add.s32 	%r91, %r75, %r89;
	atom.shared.add.u32 	%r92, [%r91], 1;
	add.s32 	%r93, %r160, %r3;
	cvt.u64.u32 	%rd16, %r157;
	add.s64 	%rd17, %rd2, %rd16;
	ld.global.u8 	%rs3, [%rd17];
	mul.wide.u16 	%r94, %rs3, 4;
	add.s32 	%r95, %r75, %r94;
	atom.shared.add.u32 	%r96, [%r95], 1;
	add.s32 	%r97, %r93, %r3;
	cvt.u64.u32 	%rd18, %r159;
	add.s64 	%rd19, %rd2, %rd18;
	ld.global.u8 	%rs4, [%rd19];
	mul.wide.u16 	%r98, %rs4, 4;
	add.s32 	%r99, %r75, %r98;
	atom.shared.add.u32 	%r100, [%r99], 1;
	add.s32 	%r101, %r97, %r3;
	cvt.u64.u32 	%rd20, %r158;
	add.s64 	%rd21, %rd2, %rd20;
	ld.global.u8 	%rs5, [%rd21];
	mul.wide.u16 	%r102, %rs5, 4;
	add.s32 	%r103, %r75, %r102;
	atom.shared.add.u32 	%r104, [%r103], 1;
	add.s32 	%r160, %r101, %r3;
	add.s32 	%r159, %r159, %r13;
	add.s32 	%r158, %r158, %r13;
	add.s32 	%r157, %r157, %r13;
	setp.lt.u32 	%p7, %r160, 1024;
	@%p7 bra 	$L__BB0_7;
$L__BB0_8:
	bar.sync 	0;
	setp.lt.u32 	%p8, %r3, 2;
	@%p8 bra 	$L__BB0_15;
	min.u32 	%r24, %r3, 256;
	mov.b32 	%r161, 1;
$L__BB0_10:
	setp.lt.u32 	%p9, %r177, 256;
	setp.ge.u32 	%p10, %r177, %r161;
	and.pred  	%p1, %p9, %p10;
	not.pred 	%p11, %p1;
	@%p11 bra 	$L__BB0_12;
	sub.s32 	%r107, %r177, %r161;
	shl.b32 	%r108, %r107, 2;
	add.s32 	%r110, %r75, %r108;
	ld.shared.u32 	%r163, [%r110];
$L__BB0_12:
	bar.sync 	0;
	@%p11 bra 	$L__BB0_14;
	ld.shared.u32 	%r111, [%r2];
	add.s32 	%r112, %r111, %r163;
	st.shared.u32 	[%r2], %r112;
$L__BB0_14:
	bar.sync 	0;
	shl.b32 	%r161, %r161, 1;
	setp.lt.u32 	%p13, %r161, %r24;
	@%p13 bra 	$L__BB0_10;
$L__BB0_15:
	setp.gt.u32 	%p14, %r177, 255;
	mov.u32 	%r114, _ZZ17gpu_process_imagePhS_E8hist_min;
	add.s32 	%r30, %r114, %r74;
	@%p14 bra 	$L__BB0_17;
	ld.shared.u32 	%r115, [%r2];
	st.shared.u32 	[%r30], %r115;
$L__BB0_17:
	bar.sync 	0;
	add.s32 	%r117, %r177, -1;
	setp.gt.u32 	%p15, %r117, 254;
	@%p15 bra 	$L__BB0_19;
	ld.shared.u32 	%r165, [%r30+-4];
$L__BB0_19:
	bar.sync 	0;
	add.s32 	%r33, %r177, -256;
	setp.lt.u32 	%p16, %r33, -255;
	setp.eq.s32 	%p17, %r165, 0;
	or.pred  	%p18, %p16, %p17;
	@%p18 bra 	$L__BB0_23;
	ld.shared.u32 	%r34, [%r30];
	setp.ne.s32 	%p19, %r34, 0;
	@%p19 bra 	$L__BB0_22;
	st.shared.u32 	[%r30], %r165;
	bra.uni 	$L__BB0_23;
$L__BB0_22:
	min.s32 	%r118, %r34, %r165;
	st.shared.u32 	[%r30], %r118;
$L__BB0_23:
	bar.sync 	0;
	add.s32 	%r119, %r177, -2;
	setp.gt.u32 	%p20, %r119, 253;
	@%p20 bra 	$L__BB0_25;
	ld.shared.u32 	%r165, [%r30+-8];
$L__BB0_25:
	bar.sync 	0;
	setp.lt.u32 	%p21, %r33, -254;
	setp.eq.s32 	%p22, %r165, 0;
	or.pred  	%p23, %p21, %p22;
	@%p23 bra 	$L__BB0_29;
	ld.shared.u32 	%r37, [%r30];
	setp.eq.s32 	%p24, %r37, 0;
	@%p24 bra 	$L__BB0_28;
	min.s32 	%r120, %r37, %r165;
	st.shared.u32 	[%r30], %r120;
	bra.uni 	$L__BB0_29;
$L__BB0_28:
	st.shared.u32 	[%r30], %r165;
$L__BB0_29:
	bar.sync 	0;
	add.s32 	%r121, %r177, -4;
	setp.gt.u32 	%p25, %r121, 251;
	@%p25 bra 	$L__BB0_31;
	ld.shared.u32 	%r165, [%r30+-16];
$L__BB0_31:
	bar.sync 	0;
	setp.lt.u32 	%p26, %r33, -252;
	setp.eq.s32 	%p27, %r165, 0;
	or.pred  	%p28, %p26, %p27;
	@%p28 bra 	$L__BB0_35;
	ld.shared.u32 	%r40, [%r30];
	setp.eq.s32 	%p29, %r40, 0;
	@%p29 bra 	$L__BB0_34;
	min.s32 	%r122, %r40, %r165;
	st.shared.u32 	[%r30], %r122;
	bra.uni 	$L__BB0_35;
$L__BB0_34:
	st.shared.u32 	[%r30], %r165;
$L__BB0_35:
	bar.sync 	0;
	add.s32 	%r123, %r177, -8;
	setp.gt.u32 	%p30, %r123, 247;
	@%p30 bra 	$L__BB0_37;
	ld.shared.u32 	%r165, [%r30+-32];
$L__BB0_37:
	bar.sync 	0;
	setp.lt.u32 	%p31, %r33, -248;
	setp.eq.s32 	%p32, %r165, 0;
	or.pred  	%p33, %p31, %p32;
	@%p33 bra 	$L__BB0_41;
	ld.shared.u32 	%r43, [%r30];
	setp.eq.s32 	%p34, %r43, 0;
	@%p34 bra 	$L__BB0_40;
	min.s32 	%r124, %r43, %r165;
	st.shared.u32 	[%r30], %r124;
	bra.uni 	$L__BB0_41;
$L__BB0_40:
	st.shared.u32 	[%r30], %r165;
$L__BB0_41:
	bar.sync 	0;
	add.s32 	%r125, %r177, -16;
	setp.gt.u32 	%p35, %r125, 239;
	@%p35 bra 	$L__BB0_43;
	ld.shared.u32 	%r165, [%r30+-64];
$L__BB0_43:
	bar.sync 	0;
	setp.lt.u32 	%p36, %r33, -240;
	setp.eq.s32 	%p37, %r165, 0;
	or.pred  	%p38, %p36, %p37;
	@%p38 bra 	$L__BB0_47;
	ld.shared.u32 	%r46, [%r30];
	setp.eq.s32 	%p39, %r46, 0;
	@%p39 bra 	$L__BB0_46;
	min.s32 	%r126, %r46, %r165;
	st.shared.u32 	[%r30], %r126;
	bra.uni 	$L__BB0_47;
$L__BB0_46:
	st.shared.u32 	[%r30], %r165;
$L__BB0_47:
	bar.sync 	0;
	add.s32 	%r127, %r177, -32;
	setp.gt.u32 	%p40, %r127, 223;
	@%p40 bra 	$L__BB0_49;
	ld.shared.u32 	%r165, [%r30+-128];
$L__BB0_49:
	bar.sync 	0;
	setp.lt.u32 	%p41, %r33, -224;
	setp.eq.s32 	%p42, %r165, 0;
	or.pred  	%p43, %p41, %p42;
	@%p43 bra 	$L__BB0_53;
	ld.shared.u32 	%r49, [%r30];
	setp.eq.s32 	%p44, %r49, 0;
	@%p44 bra 	$L__BB0_52;
	min.s32 	%r128, %r49, %r165;
	st.shared.u32 	[%r30], %r128;
	bra.uni 	$L__BB0_53;
$L__BB0_52:
	st.shared.u32 	[%r30], %r165;
$L__BB0_53:
	bar.sync 	0;
	add.s32 	%r129, %r177, -64;
	setp.gt.u32 	%p45, %r129, 191;
	@%p45 bra 	$L__BB0_55;
	ld.shared.u32 	%r165, [%r30+-256];
$L__BB0_55:
	bar.sync 	0;
	setp.lt.u32 	%p46, %r33, -192;
	setp.eq.s32 	%p47, %r165, 0;
	or.pred  	%p48, %p46, %p47;
	@%p48 bra 	$L__BB0_59;
	ld.shared.u32 	%r52, [%r30];
	setp.eq.s32 	%p49, %r52, 0;
	@%p49 bra 	$L__BB0_58;
	min.s32 	%r130, %r52, %r165;
	st.shared.u32 	[%r30], %r130;
	bra.uni 	$L__BB0_59;
$L__BB0_58:
	st.shared.u32 	[%r30], %r165;
$L__BB0_59:
	bar.sync 	0;
	and.b32  	%r53, %r177, 896;
	setp.ne.s32 	%p50, %r53, 128;
	@%p50 bra 	$L__BB0_61;
	ld.shared.u32 	%r165, [%r30+-512];
$L__BB0_61:
	bar.sync 	0;
	setp.ne.s32 	%p51, %r53, 128;
	setp.eq.s32 	%p52, %r165, 0;
	or.pred  	%p53, %p51, %p52;
	@%p53 bra 	$L__BB0_65;
	ld.shared.u32 	%r56, [%r30];
	setp.eq.s32 	%p54, %r56, 0;
	@%p54 bra 	$L__BB0_64;
	min.s32 	%r131, %r56, %r165;
	st.shared.u32 	[%r30], %r131;
	bra.uni 	$L__BB0_65;
$L__BB0_64:
	st.shared.u32 	[%r30], %r165;
$L__BB0_65:
	setp.gt.u32 	%p55, %r177, 255;
	bar.sync 	0;
	@%p55 bra 	$L__BB0_67;
	ld.shared.u32 	%r132, [_ZZ17gpu_process_imagePhS_E8hist_min+1020];
	ld.shared.u32 	%r133, [%r2];
	sub.s32 	%r134, %r133, %r132;
	cvt.rn.f32.s32 	%f1, %r134;
	sub.s32 	%r135, 1024, %r132;
	cvt.rn.f32.s32 	%f2, %r135;
	div.rn.f32 	%f3, %f1, %f2;
	mul.f32 	%f4, %f3, 0f437F0000;
	cvt.rzi.s32.f32 	%r136, %f4;
	mov.u32 	%r137, _ZZ17gpu_process_imagePhS_E3map;
	add.s32 	%r138, %r137, %r177;
	st.shared.u8 	[%r138], %r136;
$L__BB0_67:
	setp.eq.s32 	%p56, %r6, 3;
	bar.sync 	0;
	@%p56 bra 	$L__BB0_70;
	cvt.u64.u32 	%rd37, %r177;
	cvt.u64.u32 	%rd7, %r3;
	neg.s32 	%r172, %r5;
	mov.u32 	%r140, _ZZ17gpu_process_imagePhS_E3map;
$L__BB0_69:
	.pragma "nounroll";
	add.s64 	%rd22, %rd2, %rd37;
	ld.global.u8 	%r139, [%rd22];
	add.s32 	%r141, %r140, %r139;
	ld.shared.u8 	%rs6, [%r141];
	add.s64 	%rd23, %rd1, %rd37;
	st.global.u8 	[%rd23], %rs6;
	add.s64 	%rd37, %rd37, %rd7;
	cvt.u32.u64 	%r177, %rd37;
	add.s32 	%r172, %r172, 1;
	setp.ne.s32 	%p57, %r172, 0;
	@%p57 bra 	$L__BB0_69;
$L__BB0_70:
	setp.lt.u32 	%p58, %r4, 3;
	@%p58 bra 	$L__BB0_73;
	shl.b32 	%r142, %r3, 1;
	add.s32 	%r176, %r177, %r142;
	shl.b32 	%r63, %r3, 2;
	mad.lo.s32 	%r175, %r3, 3, %r177;
	add.s32 	%r174, %r3, %r177;
$L__BB0_72:
	cvt.u64.u32 	%rd24, %r177;
	add.s64 	%rd25, %rd2, %rd24;
	ld.global.u8 	%r143, [%rd25];
	mov.u32 	%r144, _ZZ17gpu_process_imagePhS_E3map;
	add.s32 	%r145, %r144, %r143;
	ld.shared.u8 	%rs7, [%r145];
	add.s64 	%rd26, %rd1, %rd24;
	st.global.u8 	[%rd26], %rs7;
	add.s32 	%r146, %r177, %r3;
	cvt.u64.u32 	%rd27, %r174;
	add.s64 	%rd28, %rd2, %rd27;
	ld.global.u8 	%r147, [%rd28];
	add.s32 	%r148, %r144, %r147;
	ld.shared.u8 	%rs8, [%r148];
	add.s64 	%rd29, %rd1, %rd27;
	st.global.u8 	[%rd29], %rs8;
	add.s32 	%r149, %r146, %r3;
	cvt.u64.u32 	%rd30, %r176;
	add.s64 	%rd31, %rd2, %rd30;
	ld.global.u8 	%r150, [%rd31];
	add.s32 	%r151, %r144, %r150;
	ld.shared.u8 	%rs9, [%r151];
	add.s64 	%rd32, %rd1, %rd30;
	st.global.u8 	[%rd32], %rs9;
	add.s32 	%r152, %r149, %r3;
	cvt.u64.u32 	%rd33, %r175;
	add.s64 	%rd34, %rd2, %rd33;
	ld.global.u8 	%r153, [%rd34];
	add.s32 	%r154, %r144, %r153;
	ld.shared.u8 	%rs10, [%r154];
	add.s64 	%rd35, %rd1, %rd33;
	st.global.u8 	[%rd35], %rs10;
	add.s32 	%r177, %r152, %r3;
	add.s32 	%r176, %r176, %r63;
	add.s32 	%r175, %r175, %r63;
	add.s32 	%r174, %r174, %r63;
	setp.lt.u32 	%p59, %r177, 1024;
	@%p59 bra 	$L__BB0_72;
$L__BB0_73:
	ret;

}
	// .globl	_Z10gpu_serverPiS_PhS0_
.visible .entry _Z10gpu_serverPiS_PhS0_(
	.param .u64 .ptr .align 1 _Z10gpu_serverPiS_PhS0__param_0,
	.param .u64 .ptr .align 1 _Z10gpu_serverPiS_PhS0__param_1,
	.param .u64 .ptr .align 1 _Z10gpu_serverPiS_PhS0__param_2,
	.param .u64 .ptr .align 1 _Z10gpu_serverPiS_PhS0__param_3
)
{
	.reg .pred 	%p<56>;
	.reg .b16 	%rs<5>;
	.reg .b32 	%r<110>;
	.reg .b32 	%f<5>;
	.reg .b64 	%rd<25>;
	// demoted variable
	.shared .align 4 .b8 _ZZ10gpu_serverPiS_PhS0_E9histogram[1024];
	// demoted variable
	.shared .align 4 .b8 _ZZ10gpu_serverPiS_PhS0_E8hist_min[1024];
	// demoted variable
	.shared .align 1 .b8 _ZZ10gpu_serverPiS_PhS0_E3map[256];
	// demoted variable
	.shared .align 1 .u8 _ZZ10gpu_serverPiS_PhS0_E3req;
	ld.param.u64 	%rd8, [_Z10gpu_serverPiS_PhS0__param_0];
	ld.param.u64 	%rd9, [_Z10gpu_serverPiS_PhS0__param_1];
	ld.param.u64 	%rd10, [_Z10gpu_serverPiS_PhS0__param_2];
	ld.param.u64 	%rd11, [_Z10gpu_serverPiS_PhS0__param_3];
	cvta.to.global.u64 	%rd1, %rd11;
	cvta.to.global.u64 	%rd2, %rd10;
	cvta.to.global.u64 	%rd12, %rd8;
	cvta.to.global.u64 	%rd13, %rd9;
	mov.u32 	%r1, %tid.x;
	mov.u32 	%r42, %ctaid.x;
	mul.wide.u32 	%rd14, %r42, 4;
	add.s64 	%rd3, %rd13, %rd14;
	add.s64 	%rd4, %rd12, %rd14;
	mul.lo.s32 	%r43, %r42, 10250;
	cvt.u64.u32 	%rd5, %r43;
	shl.b32 	%r44, %r1, 2;
	mov.u32 	%r45, _ZZ10gpu_serverPiS_PhS0_E9histogram;
	add.s32 	%r2, %r45, %r44;
	mov.u32 	%r3, %ntid.x;
	min.u32 	%r4, %r3, 256;
	mov.u32 	%r46, _ZZ10gpu_serverPiS_PhS0_E8hist_min;
	add.s32 	%r5, %r46, %r44;
	mov.u32 	%r47, _ZZ10gpu_serverPiS_PhS0_E3map;
	add.s32 	%r6, %r47, %r1;
	mul.lo.s32 	%r48, %r42, 10240;
	or.b32  	%r49, %r48, %r1;
	cvt.u64.u32 	%rd6, %r49;
	add.s32 	%r7, %r1, -256;
	add.s32 	%r8, %r1, -32;
	and.b32  	%r9, %r1, 896;
$L__BB1_1:
	setp.ne.s32 	%p2, %r1, 0;
	@%p2 bra 	$L__BB1_5;
	ld.global.u32 	%r10, [%rd3];
	ld.global.u32 	%r50, [%rd4];
	setp.ne.s32 	%p3, %r50, %r10;
	@%p3 bra 	$L__BB1_4;
$L__BB1_3:
	membar.sys;
	ld.global.u32 	%r51, [%rd4];
	setp.eq.s32 	%p4, %r51, %r10;
	@%p4 bra 	$L__BB1_3;
$L__BB1_4:
	membar.cta;
	mul.lo.s32 	%r52, %r10, 1025;
	cvt.s64.s32 	%rd15, %r52;
	add.s64 	%rd16, %rd15, %rd5;
	add.s64 	%rd17, %rd2, %rd16;
	membar.cta;
	ld.volatile.global.u8 	%rs1, [%rd17];
	st.volatile.shared.u8 	[_ZZ10gpu_serverPiS_PhS0_E3req], %rs1;
	membar.cta;
	membar.cta;
$L__BB1_5:
	bar.sync 	0;
	ld.volatile.shared.u8 	%rs2, [_ZZ10gpu_serverPiS_PhS0_E3req];
	setp.ne.s16 	%p5, %rs2, 1;
	@%p5 bra 	$L__BB1_70;
	setp.gt.u32 	%p6, %r1, 255;
	@%p6 bra 	$L__BB1_8;
	mov.b32 	%r53, 0;
	st.shared.u32 	[%r2], %r53;
$L__BB1_8:
	setp.lt.u32 	%p7, %r3, 2;
	membar.cta;
	ld.global.u32 	%r11, [%rd3];
	mul.lo.s32 	%r54, %r11, 1025;
	cvt.s64.s32 	%rd18, %r54;
	cvt.u64.u32 	%rd19, %r1;
	add.s64 	%rd20, %rd19, %rd5;
	add.s64 	%rd21, %rd20, %rd18;
	add.s64 	%rd7, %rd2, %rd21;
	ld.volatile.global.u8 	%rs3, [%rd7+1];
	mul.wide.u16 	%r55, %rs3, 4;
	add.s32 	%r57, %r45, %r55;
	atom.shared.add.u32 	%r58, [%r57], 1;
	membar.cta;
	@%p7 bra 	$L__BB1_15;
	mov.b32 	%r99, 1;
$L__BB1_10:
	setp.lt.u32 	%p8, %r1, 256;
	setp.ge.u32 	%p9, %r1, %r99;
	and.pred  	%p1, %p8, %p9;
	not.pred 	%p10, %p1;
	@%p10 bra 	$L__BB1_12;
	sub.s32 	%r61, %r1, %r99;
	shl.b32 	%r62, %r61, 2;
	add.s32 	%r64, %r45, %r62;
	ld.shared.u32 	%r101, [%r64];
$L__BB1_12:
	bar.sync 	0;
	@%p10 bra 	$L__BB1_14;
	ld.shared.u32 	%r65, [%r2];
	add.s32 	%r66, %r65, %r101;
	st.shared.u32 	[%r2], %r66;
$L__BB1_14:
	bar.sync 	0;
	shl.b32 	%r99, %r99, 1;
	setp.lt.u32 	%p12, %r99, %r4;
	@%p12 bra 	$L__BB1_10;
$L__BB1_15:
	setp.gt.u32 	%p13, %r1, 255;
	membar.cta;
	@%p13 bra 	$L__BB1_17;
	ld.shared.u32 	%r67, [%r2];
	st.shared.u32 	[%r5], %r67;
$L__BB1_17:
	add.s32 	%r69, %r1, -1;
	setp.gt.u32 	%p14, %r69, 254;
	membar.cta;
	@%p14 bra 	$L__BB1_19;
	ld.shared.u32 	%r103, [%r5+-4];
$L__BB1_19:
	setp.lt.u32 	%p15, %r7, -255;
	bar.sync 	0;
	setp.eq.s32 	%p16, %r103, 0;
	or.pred  	%p17, %p15, %p16;
	@%p17 bra 	$L__BB1_23;
	ld.shared.u32 	%r19, [%r5];
	setp.ne.s32 	%p18, %r19, 0;
	@%p18 bra 	$L__BB1_22;
	st.shared.u32 	[%r5], %r103;
	bra.uni 	$L__BB1_23;
$L__BB1_22:
	min.s32 	%r70, %r19, %r103;
	st.shared.u32 	[%r5], %r70;
$L__BB1_23:
	add.s32 	%r71, %r1, -2;
	setp.gt.u32 	%p19, %r71, 253;
	bar.sync 	0;
	@%p19 bra 	$L__BB1_25;
	ld.shared.u32 	%r103, [%r5+-8];
$L__BB1_25:
	setp.lt.u32 	%p20, %r7, -254;
	bar.sync 	0;
	setp.eq.s32 	%p21, %r103, 0;
	or.pred  	%p22, %p20, %p21;
	@%p22 bra 	$L__BB1_29;
	ld.shared.u32 	%r22, [%r5];
	setp.eq.s32 	%p23, %r22, 0;
	@%p23 bra 	$L__BB1_28;
	min.s32 	%r72, %r22, %r103;
	st.shared.u32 	[%r5], %r72;
	bra.uni 	$L__BB1_29;
$L__BB1_28:
	st.shared.u32 	[%r5], %r103;
$L__BB1_29:
	add.s32 	%r73, %r1, -4;
	setp.gt.u32 	%p24, %r73, 251;
	bar.sync 	0;
	@%p24 bra 	$L__BB1_31;
	ld.shared.u32 	%r103, [%r5+-16];
$L__BB1_31:
	setp.lt.u32 	%p25, %r7, -252;
	bar.sync 	0;
	setp.eq.s32 	%p26, %r103, 0;
	or.pred  	%p27, %p25, %p26;
	@%p27 bra 	$L__BB1_35;
	ld.shared.u32 	%r25, [%r5];
	setp.eq.s32 	%p28, %r25, 0;
	@%p28 bra 	$L__BB1_34;
	min.s32 	%r74, %r25, %r103;
	st.shared.u32 	[%r5], %r74;
	bra.uni 	$L__BB1_35;
$L__BB1_34:
	st.shared.u32 	[%r5], %r103;
$L__BB1_35:
	add.s32 	%r75, %r1, -8;
	setp.gt.u32 	%p29, %r75, 247;
	bar.sync 	0;
	@%p29 bra 	$L__BB1_37;
	ld.shared.u32 	%r103, [%r5+-32];
$L__BB1_37:
	setp.lt.u32 	%p30, %r7, -248;
	bar.sync 	0;
	setp.eq.s32 	%p31, %r103, 0;
	or.pred  	%p32, %p30, %p31;
	@%p32 bra 	$L__BB1_41;
	ld.shared.u32 	%r28, [%r5];
	setp.eq.s32 	%p33, %r28, 0;
	@%p33 bra 	$L__BB1_40;
	min.s32 	%r76, %r28, %r103;
	st.shared.u32 	[%r5], %r76;
	bra.uni 	$L__BB1_41;
$L__BB1_40:
	st.shared.u32 	[%r5], %r103;
$L__BB1_41:
	add.s32 	%r77, %r1, -16;
	setp.gt.u32 	%p34, %r77, 239;
	bar.sync 	0;
	@%p34 bra 	$L__BB1_43;
	ld.shared.u32 	%r103, [%r5+-64];
$L__BB1_43:
	setp.lt.u32 	%p35, %r7, -240;
	bar.sync 	0;
	setp.eq.s32 	%p36, %r103, 0;
	or.pred  	%p37, %p35, %p36;
	@%p37 bra 	$L__BB1_47;
	ld.shared.u32 	%r31, [%r5];
	setp.eq.s32 	%p38, %r31, 0;
	@%p38 bra 	$L__BB1_46;
	min.s32 	%r78, %r31, %r103;
	st.shared.u32 	[%r5], %r78;
	bra.uni 	$L__BB1_47;
$L__BB1_46:
	st.shared.u32 	[%r5], %r103;
$L__BB1_47:
	setp.gt.u32 	%p39, %r8, 223;
	bar.sync 	0;
	@%p39 bra 	$L__BB1_49;
	ld.shared.u32 	%r103, [%r5+-128];
$L__BB1_49:
	setp.lt.u32 	%p40, %r7, -224;
	bar.sync 	0;
	setp.eq.s32 	%p41, %r103, 0;
	or.pred  	%p42, %p40, %p41;
	@%p42 bra 	$L__BB1_53;
	ld.shared.u32 	%r34, [%r5];
	setp.eq.s32 	%p43, %r34, 0;
	@%p43 bra 	$L__BB1_52;
	min.s32 	%r79, %r34, %r103;
	st.shared.u32 	[%r5], %r79;
	bra.uni 	$L__BB1_53;
$L__BB1_52:
	st.shared.u32 	[%r5], %r103;
$L__BB1_53:
	add.s32 	%r80, %r1, -64;
	setp.gt.u32 	%p44, %r80, 191;
	bar.sync 	0;
	@%p44 bra 	$L__BB1_55;
	ld.shared.u32 	%r103, [%r5+-256];
$L__BB1_55:
	setp.lt.u32 	%p45, %r7, -192;
	bar.sync 	0;
	setp.eq.s32 	%p46, %r103, 0;
	or.pred  	%p47, %p45, %p46;
	@%p47 bra 	$L__BB1_59;
	ld.shared.u32 	%r37, [%r5];
	setp.eq.s32 	%p48, %r37, 0;
	@%p48 bra 	$L__BB1_58;
	min.s32 	%r81, %r37, %r103;
	st.shared.u32 	[%r5], %r81;
	bra.uni 	$L__BB1_59;
$L__BB1_58:
	st.shared.u32 	[%r5], %r103;
$L__BB1_59:
	setp.ne.s32 	%p49, %r9, 128;
	bar.sync 	0;
	@%p49 bra 	$L__BB1_61;
	ld.shared.u32 	%r103, [%r5+-512];
$L__BB1_61:
	bar.sync 	0;
	setp.eq.s32 	%p51, %r103, 0;
	or.pred  	%p52, %p49, %p51;
	@%p52 bra 	$L__BB1_65;
	ld.shared.u32 	%r40, [%r5];
	setp.eq.s32 	%p53, %r40, 0;
	@%p53 bra 	$L__BB1_64;
	min.s32 	%r82, %r40, %r103;
	st.shared.u32 	[%r5], %r82;
	bra.uni 	$L__BB1_65;
$L__BB1_64:
	st.shared.u32 	[%r5], %r103;
$L__BB1_65:
	bar.sync 	0;
	ld.shared.u32 	%r41, [_ZZ10gpu_serverPiS_PhS0_E8hist_min+1020];
	membar.cta;
	@%p13 bra 	$L__BB1_67;
	ld.shared.u32 	%r83, [%r2];
	sub.s32 	%r84, %r83, %r41;
	cvt.rn.f32.s32 	%f1, %r84;
	sub.s32 	%r85, 1024, %r41;
	cvt.rn.f32.s32 	%f2, %r85;
	div.rn.f32 	%f3, %f1, %f2;
	mul.f32 	%f4, %f3, 0f437F0000;
	cvt.rzi.s32.f32 	%r86, %f4;
	st.shared.u8 	[%r6], %r86;
$L__BB1_67:
	setp.ne.s32 	%p55, %r1, 0;
	membar.cta;
	shl.b32 	%r87, %r11, 10;
	cvt.s64.s32 	%rd22, %r87;
	membar.cta;
	ld.volatile.global.u8 	%r88, [%rd7+1];
	add.s32 	%r90, %r47, %r88;
	ld.shared.u8 	%rs4, [%r90];
	add.s64 	%rd23, %rd6, %rd22;
	add.s64 	%rd24, %rd1, %rd23;
	st.global.u8 	[%rd24], %rs4;
	membar.sys;
	@%p55 bra 	$L__BB1_69;
	ld.global.u32 	%r91, [%rd3];
	add.s32 	%r92, %r91, 1;
	mul.hi.s32 	%r93, %r92, 1717986919;
	shr.u32 	%r94, %r93, 31;
	shr.s32 	%r95, %r93, 2;
	add.s32 	%r96, %r95, %r94;
	mul.lo.s32 	%r97, %r96, 10;
	sub.s32 	%r98, %r92, %r97;
	st.global.u32 	[%rd3], %r98;
	membar.sys;
$L__BB1_69:
	bar.sync 	0;
	bra.uni 	$L__BB1_1;
$L__BB1_70:
	ret;

}


// ===== COMPILED SASS (sm_100) =====

	.target	sm_100

	.elftype	@"ET_EXEC"


//--------------------- .note.nv.tkinfo           --------------------------
	.section	.note.nv.tkinfo,"",@"SHT_NOTE"
	.sectionflags	@"SHF_NOTE_NV_TKINFO"
	.tkinfo
        /*0018*/ 	.word	0x00000002
        /*0030*/ 	.string	""
        /*0030*/ 	.string	"ptxas"
        /*0030*/ 	.string	"Cuda compilation tools, release 13.0, V13.0.88"
        /*0030*/ 	.string	"Build cuda_13.0.r13.0/compiler.36424714_0"
        /*0030*/ 	.string	"-arch sm_100 -m 64 "



//--------------------- .note.nv.cuinfo           --------------------------
	.section	.note.nv.cuinfo,"",@"SHT_NOTE"
	.sectionflags	@"SHF_NOTE_NV_CUINFO"
        /*0018*/ 	.short	0x0002
        /*001a*/ 	.short	0x0064
        /*001c*/ 	.short	0x0082
	.zero		2


//--------------------- .nv.info                  --------------------------
	.section	.nv.info,"",@"SHT_CUDA_INFO"
	.align	4


	//----- nvinfo : EIATTR_REGCOUNT
	.align		4
        /*0000*/ 	.byte	0x04, 0x2f
        /*0002*/ 	.short	(.L_1 - .L_0)
	.align		4
.L_0:
        /*0004*/ 	.word	index@(_Z17gpu_process_imagePhS_)
        /*0008*/ 	.word	0x00000019


	//----- nvinfo : EIATTR_FRAME_SIZE
	.align		4
.L_1:
        /*000c*/ 	.byte	0x04, 0x11
        /*000e*/ 	.short	(.L_3 - .L_2)
	.align		4
.L_2:
        /*0010*/ 	.word	index@($__internal_1_$__cuda_sm3x_div_rn_noftz_f32_slowpath)
        /*0014*/ 	.word	0x00000000


	//----- nvinfo : EIATTR_FRAME_SIZE
	.align		4
.L_3:
        /*0018*/ 	.byte	0x04, 0x11
        /*001a*/ 	.short	(.L_5 - .L_4)
	.align		4
.L_4:
        /*001c*/ 	.word	index@(_Z17gpu_process_imagePhS_)
        /*0020*/ 	.word	0x00000000


	//----- nvinfo : EIATTR_REGCOUNT
	.align		4
.L_5:
        /*0024*/ 	.byte	0x04, 0x2f
        /*0026*/ 	.short	(.L_7 - .L_6)
	.align		4
.L_6:
        /*0028*/ 	.word	index@(_Z10gpu_serverPiS_PhS0_)
        /*002c*/ 	.word	0x0000001a


	//----- nvinfo : EIATTR_FRAME_SIZE
	.align		4
.L_7:
        /*0030*/ 	.byte	0x04, 0x11
        /*0032*/ 	.short	(.L_9 - .L_8)
	.align		4
.L_8:
        /*0034*/ 	.word	index@($__internal_0_$__cuda_sm3x_div_rn_noftz_f32_slowpath)
        /*0038*/ 	.word	0x00000000


	//----- nvinfo : EIATTR_FRAME_SIZE
	.align		4
.L_9:
        /*003c*/ 	.byte	0x04, 0x11
        /*003e*/ 	.short	(.L_11 - .L_10)
	.align		4
.L_10:
        /*0040*/ 	.word	index@(_Z10gpu_serverPiS_PhS0_)
        /*0044*/ 	.word	0x00000000


	//----- nvinfo : EIATTR_MIN_STACK_SIZE
	.align		4
.L_11:
        /*0048*/ 	.byte	0x04, 0x12
        /*004a*/ 	.short	(.L_13 - .L_12)
	.align		4
.L_12:
        /*004c*/ 	.word	index@(_Z10gpu_serverPiS_PhS0_)
        /*0050*/ 	.word	0x00000000


	//----- nvinfo : EIATTR_MIN_STACK_SIZE
	.align		4
.L_13:
        /*0054*/ 	.byte	0x04, 0x12
        /*0056*/ 	.short	(.L_15 - .L_14)
	.align		4
.L_14:
        /*0058*/ 	.word	index@(_Z17gpu_process_imagePhS_)
        /*005c*/ 	.word	0x00000000
.L_15:


//--------------------- .nv.compat                --------------------------
	.section	.nv.compat,"",@"SHT_CUDA_COMPAT_INFO"
	.align	4
        /*0000*/ 	.byte	0x02, 0x09, 0x00, 0x00, 0x02, 0x02, 0x01, 0x00, 0x02, 0x05, 0x05, 0x00, 0x03, 0x07, 0x01, 0x01
        /*0010*/ 	.byte	0x02, 0x03, 0x00, 0x00, 0x02, 0x06, 0x01, 0x00, 0x04, 0x0b, 0x08, 0x00, 0x01, 0x00, 0x00, 0x00
        /*0020*/ 	.byte	0x00, 0x00, 0x00, 0x00


//--------------------- .nv.info._Z10gpu_serverPiS_PhS0_ --------------------------
	.section	.nv.info._Z10gpu_serverPiS_PhS0_,"",@"SHT_CUDA_INFO"
	.sectionflags	@""
	.align	4


	//----- nvinfo : EIATTR_CUDA_API_VERSION
	.align		4
        /*0000*/ 	.byte	0x04, 0x37
        /*0002*/ 	.short	(.L_17 - .L_16)
.L_16:
        /*0004*/ 	.word	0x00000082


	//----- nvinfo : EIATTR_KPARAM_INFO
	.align		4
.L_17:
        /*0008*/ 	.byte	0x04, 0x17
        /*000a*/ 	.short	(.L_19 - .L_18)
.L_18:
        /*000c*/ 	.word	0x00000000
        /*0010*/ 	.short	0x0003
        /*0012*/ 	.short	0x0018
        /*0014*/ 	.byte	0x00, 0xf5, 0x21, 0x00


	//----- nvinfo : EIATTR_KPARAM_INFO
	.align		4
.L_19:
        /*0018*/ 	.byte	0x04, 0x17
        /*001a*/ 	.short	(.L_21 - .L_20)
.L_20:
        /*001c*/ 	.word	0x00000000
        /*0020*/ 	.short	0x0002
        /*0022*/ 	.short	0x0010
        /*0024*/ 	.byte	0x00, 0xf5, 0x21, 0x00


	//----- nvinfo : EIATTR_KPARAM_INFO
	.align		4
.L_21:
        /*0028*/ 	.byte	0x04, 0x17
        /*002a*/ 	.short	(.L_23 - .L_22)
.L_22:
        /*002c*/ 	.word	0x00000000
        /*0030*/ 	.short	0x0001
        /*0032*/ 	.short	0x0008
        /*0034*/ 	.byte	0x00, 0xf5, 0x21, 0x00


	//----- nvinfo : EIATTR_KPARAM_INFO
	.align		4
.L_23:
        /*0038*/ 	.byte	0x04, 0x17
        /*003a*/ 	.short	(.L_25 - .L_24)
.L_24:
        /*003c*/ 	.word	0x00000000
        /*0040*/ 	.short	0x0000
        /*0042*/ 	.short	0x0000
        /*0044*/ 	.byte	0x00, 0xf5, 0x21, 0x00


	//----- nvinfo : EIATTR_SPARSE_MMA_MASK
	.align		4
.L_25:
        /*0048*/ 	.byte	0x03, 0x50
        /*004a*/ 	.short	0x0000


	//----- nvinfo : EIATTR_MAXREG_COUNT
	.align		4
        /*004c*/ 	.byte	0x03, 0x1b
        /*004e*/ 	.short	0x00ff


	//----- nvinfo : EIATTR_NUM_BARRIERS
	.align		4
        /*0050*/ 	.byte	0x02, 0x4c
        /*0052*/ 	.byte	0x01
	.zero		1


	//----- nvinfo : EIATTR_MERCURY_ISA_VERSION
	.align		4
        /*0054*/ 	.byte	0x03, 0x5f
        /*0056*/ 	.short	0x0101


	//----- nvinfo : EIATTR_VRC_CTA_INIT_COUNT
	.align		4
        /*0058*/ 	.byte	0x02, 0x4a
	.zero		1
	.zero		1


	//----- nvinfo : EIATTR_EXIT_INSTR_OFFSETS
	.align		4
        /*005c*/ 	.byte	0x04, 0x1c
        /*005e*/ 	.short	(.L_27 - .L_26)


	//   ....[0]....
.L_26:
        /*0060*/ 	.word	0x00000450


	//----- nvinfo : EIATTR_CRS_STACK_SIZE
	.align		4
.L_27:
        /*0064*/ 	.byte	0x04, 0x1e
        /*0066*/ 	.short	(.L_29 - .L_28)
.L_28:
        /*0068*/ 	.word	0x00000000


	//----- nvinfo : EIATTR_CBANK_PARAM_SIZE
	.align		4
.L_29:
        /*006c*/ 	.byte	0x03, 0x19
        /*006e*/ 	.short	0x0020


	//----- nvinfo : EIATTR_PARAM_CBANK
	.align		4
        /*0070*/ 	.byte	0x04, 0x0a
        /*0072*/ 	.short	(.L_31 - .L_30)
	.align		4
.L_30:
        /*0074*/ 	.word	index@(.nv.constant0._Z10gpu_serverPiS_PhS0_)
        /*0078*/ 	.short	0x0380
        /*007a*/ 	.short	0x0020


	//----- nvinfo : EIATTR_SW_WAR
	.align		4
.L_31:
        /*007c*/ 	.byte	0x04, 0x36
        /*007e*/ 	.short	(.L_33 - .L_32)
.L_32:
        /*0080*/ 	.word	0x00000008
.L_33:


//--------------------- .nv.info._Z17gpu_process_imagePhS_ --------------------------
	.section	.nv.info._Z17gpu_process_imagePhS_,"",@"SHT_CUDA_INFO"
	.sectionflags	@""
	.align	4


	//----- nvinfo : EIATTR_CUDA_API_VERSION
	.align		4
        /*0000*/ 	.byte	0x04, 0x37
        /*0002*/ 	.short	(.L_35 - .L_34)
.L_34:
        /*0004*/ 	.word	0x00000082


	//----- nvinfo : EIATTR_KPARAM_INFO
	.align		4
.L_35:
        /*0008*/ 	.byte	0x04, 0x17
        /*000a*/ 	.short	(.L_37 - .L_36)
.L_36:
        /*000c*/ 	.word	0x00000000
        /*0010*/ 	.short	0x0001
        /*0012*/ 	.short	0x0008
        /*0014*/ 	.byte	0x00, 0xf5, 0x21, 0x00


	//----- nvinfo : EIATTR_KPARAM_INFO
	.align		4
.L_37:
        /*0018*/ 	.byte	0x04, 0x17
        /*001a*/ 	.short	(.L_39 - .L_38)
.L_38:
        /*001c*/ 	.word	0x00000000
        /*0020*/ 	.short	0x0000
        /*0022*/ 	.short	0x0000
        /*0024*/ 	.byte	0x00, 0xf5, 0x21, 0x00


	//----- nvinfo : EIATTR_SPARSE_MMA_MASK
	.align		4
.L_39:
        /*0028*/ 	.byte	0x03, 0x50
        /*002a*/ 	.short	0x0000


	//----- nvinfo : EIATTR_MAXREG_COUNT
	.align		4
        /*002c*/ 	.byte	0x03, 0x1b
        /*002e*/ 	.short	0x00ff


	//----- nvinfo : EIATTR_NUM_BARRIERS
	.align		4
        /*0030*/ 	.byte	0x02, 0x4c
        /*0032*/ 	.byte	0x01
	.zero		1


	//----- nvinfo : EIATTR_MERCURY_ISA_VERSION
	.align		4
        /*0034*/ 	.byte	0x03, 0x5f
        /*0036*/ 	.short	0x0101


	//----- nvinfo : EIATTR_VRC_CTA_INIT_COUNT
	.align		4
        /*0038*/ 	.byte	0x02, 0x4a
	.zero		1
	.zero		1


	//----- nvinfo : EIATTR_EXIT_INSTR_OFFSETS
	.align		4
        /*003c*/ 	.byte	0x04, 0x1c
        /*003e*/ 	.short	(.L_41 - .L_40)


	//   ....[0]....
.L_40:
        /*0040*/ 	.word	0x000012f0


	//   ....[1]....
        /*0044*/ 	.word	0x000015d0


	//----- nvinfo : EIATTR_CRS_STACK_SIZE
	.align		4
.L_41:
        /*0048*/ 	.byte	0x04, 0x1e
        /*004a*/ 	.short	(.L_43 - .L_42)
.L_42:
        /*004c*/ 	.word	0x00000000


	//----- nvinfo : EIATTR_CBANK_PARAM_SIZE
	.align		4
.L_43:
        /*0050*/ 	.byte	0x03, 0x19
        /*0052*/ 	.short	0x0010


	//----- nvinfo : EIATTR_PARAM_CBANK
	.align		4
        /*0054*/ 	.byte	0x04, 0x0a
        /*0056*/ 	.short	(.L_45 - .L_44)
	.align		4
.L_44:
        /*0058*/ 	.word	index@(.nv.constant0._Z17gpu_process_imagePhS_)
        /*005c*/ 	.short	0x0380
        /*005e*/ 	.short	0x0010


	//----- nvinfo : EIATTR_SW_WAR
	.align		4
.L_45:
        /*0060*/ 	.byte	0x04, 0x36
        /*0062*/ 	.short	(.L_47 - .L_46)
.L_46:
        /*0064*/ 	.word	0x00000008
.L_47:


//--------------------- .nv.callgraph             --------------------------
	.section	.nv.callgraph,"",@"SHT_CUDA_CALLGRAPH"
	.align	4
	.sectionentsize	8
	.align		4
        /*0000*/ 	.word	0x00000000
	.align		4
        /*0004*/ 	.word	0xffffffff
	.align		4
        /*0008*/ 	.word	0x00000000
	.align		4
        /*000c*/ 	.word	0xfffffffe
	.align		4
        /*0010*/ 	.word	0x00000000
	.align		4
        /*0014*/ 	.word	0xfffffffd
	.align		4
        /*0018*/ 	.word	0x00000000
	.align		4
        /*001c*/ 	.word	0xfffffffc


//--------------------- .text._Z10gpu_serverPiS_PhS0_ --------------------------
	.section	.text._Z10gpu_serverPiS_PhS0_,"ax",@progbits
	.align	128
        .global         _Z10gpu_serverPiS_PhS0_
        .type           _Z10gpu_serverPiS_PhS0_,@function
        .size           _Z10gpu_serverPiS_PhS0_,(.L_x_84 - _Z10gpu_serverPiS_PhS0_)
        .other          _Z10gpu_serverPiS_PhS0_,@"STO_CUDA_ENTRY STV_DEFAULT"
_Z10gpu_serverPiS_PhS0_:
.text._Z10gpu_serverPiS_PhS0_:
[----:B------:R-:W-:Y:S08]  /*0000*/  LDC R1, c[0x0][0x37c] ;  /* 0x0000df00ff017b82 */ /* 0x000ff00000000800 */
[----:B------:R-:W0:Y:S01]  /*0010*/  S2UR UR13, SR_CTAID.X ;  /* 0x00000000000d79c3 */ /* 0x000e220000002500 */
[----:B------:R-:W1:Y:S01]  /*0020*/  S2R R2, SR_TID.X ;  /* 0x0000000000027919 */ /* 0x000e620000002100 */
[----:B------:R-:W0:Y:S01]  /*0030*/  LDCU.128 UR8, c[0x0][0x380] ;  /* 0x00007000ff0877ac */ /* 0x000e220008000c00 */
[----:B------:R-:W2:Y:S05]  /*0040*/  LDCU UR18, c[0x0][0x360] ;  /* 0x00006c00ff1277ac */ /* 0x000eaa0008000800 */
[----:B------:R-:W3:Y:S01]  /*0050*/  S2UR UR12, SR_CgaCtaId ;  /* 0x00000000000c79c3 */ /* 0x000ee20000008800 */
[----:B------:R-:W4:Y:S01]  /*0060*/  LDCU.64 UR16, c[0x0][0x358] ;  /* 0x00006b00ff1077ac */ /* 0x000f220008000a00 */
[----:B0-----:R-:W-:-:S02]  /*0070*/  UIMAD.WIDE.U32 UR6, UR13, 0x4, UR8 ;  /* 0x000000040d0678a5 */ /* 0x001fc4000f8e0008 */
[----:B------:R-:W-:Y:S01]  /*0080*/  UIMAD.WIDE.U32 UR4, UR13, 0x4, UR10 ;  /* 0x000000040d0478a5 */ /* 0x000fe2000f8e000a */
[----:B------:R-:W-:Y:S01]  /*0090*/  UMOV UR8, 0x400 ;  /* 0x0000040000087882 */ /* 0x000fe20000000000 */
[----:B------:R-:W-:Y:S02]  /*00a0*/  UIMAD UR10, UR13, 0x2800, URZ ;  /* 0x000028000d0a78a4 */ /* 0x000fe4000f8e02ff */
[----:B------:R-:W-:Y:S02]  /*00b0*/  UIADD3 UR9, UPT, UPT, UR8, 0x400, URZ ;  /* 0x0000040008097890 */ /* 0x000fe4000fffe0ff */
[----:B---3--:R-:W-:Y:S01]  /*00c0*/  ULEA UR14, UR12, UR8, 0x18 ;  /* 0x000000080c0e7291 */ /* 0x008fe2000f8ec0ff */
[C---:B-1----:R-:W-:Y:S01]  /*00d0*/  VIADD R15, R2.reuse, 0xffffff00 ;  /* 0xffffff00020f7836 */ /* 0x042fe20000000000 */
[----:B------:R-:W-:Y:S01]  /*00e0*/  ULEA UR9, UR12, UR9, 0x18 ;  /* 0x000000090c097291 */ /* 0x000fe2000f8ec0ff */
[C---:B------:R-:W-:Y:S01]  /*00f0*/  VIADD R17, R2.reuse, 0xffffffe0 ;  /* 0xffffffe002117836 */ /* 0x040fe20000000000 */
[----:B--2---:R-:W-:Y:S01]  /*0100*/  UISETP.LT.U32.AND UP0, UPT, UR18, 0x100, UPT ;  /* 0x000001001200788c */ /* 0x004fe2000bf01070 */
[C---:B------:R-:W-:Y:S01]  /*0110*/  LOP3.LUT R18, R2.reuse, 0x380, RZ, 0xc0, !PT ;  /* 0x0000038002127812 */ /* 0x040fe200078ec0ff */
[----:B------:R-:W-:Y:S01]  /*0120*/  UIADD3 UR8, UPT, UPT, UR8, 0x800, URZ ;  /* 0x0000080008087890 */ /* 0x000fe2000fffe0ff */
[C---:B------:R-:W-:Y:S01]  /*0130*/  LEA R6, R2.reuse, UR14, 0x2 ;  /* 0x0000000e02067c11 */ /* 0x040fe2000f8e10ff */
[----:B------:R-:W-:Y:S01]  /*0140*/  UIMAD UR11, UR13, 0x280a, URZ ;  /* 0x0000280a0d0b78a4 */ /* 0x000fe2000f8e02ff */
[C---:B------:R-:W-:Y:S01]  /*0150*/  LOP3.LUT R7, R2.reuse, UR10, RZ, 0xfc, !PT ;  /* 0x0000000a02077c12 */ /* 0x040fe2000f8efcff */
[----:B------:R-:W-:Y:S01]  /*0160*/  USEL UR15, UR18, 0x100, UP0 ;  /* 0x00000100120f7887 */ /* 0x000fe20008000000 */
[----:B------:R-:W-:Y:S01]  /*0170*/  LEA R8, R2, UR9, 0x2 ;  /* 0x0000000902087c11 */ /* 0x000fe2000f8e10ff */
[----:B----4-:R-:W-:-:S12]  /*0180*/  ULEA UR8, UR12, UR8, 0x18 ;  /* 0x000000080c087291 */ /* 0x010fd8000f8ec0ff */
.L_x_28:
[----:B------:R-:W-:Y:S01]  /*0190*/  ISETP.NE.AND P0, PT, R2, RZ, PT ;  /* 0x000000ff0200720c */ /* 0x000fe20003f05270 */
[----:B------:R-:W-:-:S12]  /*01a0*/  BSSY.RECONVERGENT B0, `(.L_x_0) ;  /* 0x0000024000007945 */ /* 0x000fd80003800200 */
[----:B01----:R-:W-:Y:S05]  /*01b0*/  @P0 BRA `(.L_x_1) ;  /* 0x0000000000880947 */ /* 0x003fea0003800000 */
[----:B------:R-:W-:Y:S01]  /*01c0*/  IMAD.U32 R12, RZ, RZ, UR4 ;  /* 0x00000004ff0c7e24 */ /* 0x000fe2000f8e00ff */
[----:B------:R-:W0:Y:S01]  /*01d0*/  LDCU.64 UR12, c[0x0][0x390] ;  /* 0x00007200ff0c77ac */ /* 0x000e220008000a00 */
[----:B------:R-:W-:-:S05]  /*01e0*/  IMAD.U32 R13, RZ, RZ, UR5 ;  /* 0x00000005ff0d7e24 */ /* 0x000fca000f8e00ff */
[----:B------:R-:W2:Y:S01]  /*01f0*/  LDG.E R12, desc[UR16][R12.64] ;  /* 0x000000100c0c7981 */ /* 0x000ea2000c1e1900 */
[----:B------:R-:W-:Y:S02]  /*0200*/  IMAD.U32 R20, RZ, RZ, UR6 ;  /* 0x00000006ff147e24 */ /* 0x000fe4000f8e00ff */
[----:B------:R-:W-:-:S05]  /*0210*/  IMAD.U32 R21, RZ, RZ, UR7 ;  /* 0x00000007ff157e24 */ /* 0x000fca000f8e00ff */
[----:B------:R-:W3:Y:S01]  /*0220*/  LDG.E R20, desc[UR16][R20.64] ;  /* 0x0000001014147981 */ /* 0x000ee2000c1e1900 */
[----:B--2---:R-:W-:-:S13]  /*0230*/  R2UR UR14, R12 ;  /* 0x000000000c0e72ca */ /* 0x004fda00000e0000 */
[----:B------:R-:W-:Y:S02]  /*0240*/  UIMAD UR9, UR14, 0x401, URZ ;  /* 0x000004010e0978a4 */ /* 0x000fe4000f8e02ff */
[----:B---3--:R-:W-:Y:S02]  /*0250*/  ISETP.NE.AND P0, PT, R20, UR14, PT ;  /* 0x0000000e14007c0c */ /* 0x008fe4000bf05270 */
[----:B------:R-:W-:Y:S02]  /*0260*/  USHF.R.S32.HI UR10, URZ, 0x1f, UR9 ;  /* 0x0000001fff0a7899 */ /* 0x000fe40008011409 */
[----:B0-----:R-:W-:-:S04]  /*0270*/  UIADD3 UR9, UP0, UP1, UR9, UR12, UR11 ;  /* 0x0000000c09097290 */ /* 0x001fc8000f91e00b */
[----:B------:R-:W-:Y:S02]  /*0280*/  UIADD3.X UR10, UPT, UPT, UR10, UR13, URZ, UP0, UP1 ;  /* 0x0000000d0a0a7290 */ /* 0x000fe400087e24ff */
[----:B------:R-:W-:-:S04]  /*0290*/  IMAD.U32 R4, RZ, RZ, UR9 ;  /* 0x00000009ff047e24 */ /* 0x000fc8000f8e00ff */
[----:B------:R-:W-:Y:S01]  /*02a0*/  IMAD.U32 R5, RZ, RZ, UR10 ;  /* 0x0000000aff057e24 */ /* 0x000fe2000f8e00ff */
[----:B------:R-:W-:Y:S06]  /*02b0*/  @P0 BRA `(.L_x_2) ;  /* 0x0000000000240947 */ /* 0x000fec0003800000 */
.L_x_3:
[----:B------:R-:W-:Y:S06]  /*02c0*/  MEMBAR.SC.SYS ;  /* 0x0000000000007992 */ /* 0x000fec0000003000 */
[----:B------:R-:W-:-:S00]  /*02d0*/  ERRBAR ;  /* 0x00000000000079ab */ /* 0x000fc00000000000 */
[----:B------:R-:W-:Y:S06]  /*02e0*/  CGAERRBAR ;  /* 0x00000000000075ab */ /* 0x000fec0000000000 */
[----:B------:R-:W-:Y:S01]  /*02f0*/  CCTL.IVALL ;  /* 0x00000000ff00798f */ /* 0x000fe20002000000 */
[----:B------:R-:W-:Y:S02]  /*0300*/  IMAD.U32 R12, RZ, RZ, UR6 ;  /* 0x00000006ff0c7e24 */ /* 0x000fe4000f8e00ff */
[----:B------:R-:W-:-:S05]  /*0310*/  IMAD.U32 R13, RZ, RZ, UR7 ;  /* 0x00000007ff0d7e24 */ /* 0x000fca000f8e00ff */
[----:B------:R-:W2:Y:S02]  /*0320*/  LDG.E R12, desc[UR16][R12.64] ;  /* 0x000000100c0c7981 */ /* 0x000ea4000c1e1900 */
[----:B--2---:R-:W-:-:S13]  /*0330*/  ISETP.NE.AND P0, PT, R12, UR14, PT ;  /* 0x0000000e0c007c0c */ /* 0x004fda000bf05270 */
[----:B------:R-:W-:Y:S05]  /*0340*/  @!P0 BRA `(.L_x_3) ;  /* 0xfffffffc00dc8947 */ /* 0x000fea000383ffff */
.L_x_2:
[----:B------:R0:W-:Y:S06]  /*0350*/  MEMBAR.SC.CTA ;  /* 0x0000000000007992 */ /* 0x0001ec0000000000 */
[----:B0-----:R0:W-:Y:S06]  /*0360*/  MEMBAR.SC.CTA ;  /* 0x0000000000007992 */ /* 0x0011ec0000000000 */
[----:B0-----:R-:W2:Y:S01]  /*0370*/  LDG.E.U8.STRONG.SYS R4, desc[UR16][R4.64] ;  /* 0x0000001004047981 */ /* 0x001ea2000c1f5100 */
[----:B------:R-:W0:Y:S01]  /*0380*/  S2UR UR10, SR_CgaCtaId ;  /* 0x00000000000a79c3 */ /* 0x000e220000008800 */
[----:B------:R-:W-:-:S02]  /*0390*/  UMOV UR9, 0x400 ;  /* 0x0000040000097882 */ /* 0x000fc40000000000 */
[----:B0-----:R-:W-:-:S09]  /*03a0*/  ULEA UR9, UR10, UR9, 0x18 ;  /* 0x000000090a097291 */ /* 0x001fd2000f8ec0ff */
[----:B--2---:R0:W-:Y:S01]  /*03b0*/  STS.U8 [UR9+0x900], R4 ;  /* 0x00090004ff007988 */ /* 0x0041e20008000009 */
[----:B------:R1:W-:Y:S06]  /*03c0*/  MEMBAR.SC.CTA ;  /* 0x0000000000007992 */ /* 0x0003ec0000000000 */
[----:B-1----:R0:W-:Y:S06]  /*03d0*/  MEMBAR.SC.CTA ;  /* 0x0000000000007992 */ /* 0x0021ec0000000000 */
.L_x_1:
[----:B0-----:R-:W-:Y:S05]  /*03e0*/  BSYNC.RECONVERGENT B0 ;  /* 0x0000000000007941 */ /* 0x001fea0003800200 */
.L_x_0:
[----:B------:R-:W0:Y:S08]  /*03f0*/  S2UR UR10, SR_CgaCtaId ;  /* 0x00000000000a79c3 */ /* 0x000e300000008800 */
[----:B------:R-:W-:Y:S06]  /*0400*/  BAR.SYNC.DEFER_BLOCKING 0x0 ;  /* 0x0000000000007b1d */ /* 0x000fec0000010000 */
[----:B------:R-:W-:-:S02]  /*0410*/  UMOV UR9, 0x400 ;  /* 0x0000040000097882 */ /* 0x000fc40000000000 */
[----:B0-----:R-:W-:-:S09]  /*0420*/  ULEA UR9, UR10, UR9, 0x18 ;  /* 0x000000090a097291 */ /* 0x001fd2000f8ec0ff */
[----:B------:R-:W0:Y:S02]  /*0430*/  LDS.U8 R0, [UR9+0x900] ;  /* 0x00090009ff007984 */ /* 0x000e240008000000 */
[----:B0-----:R-:W-:-:S13]  /*0440*/  ISETP.NE.AND P0, PT, R0, 0x1, PT ;  /* 0x000000010000780c */ /* 0x001fda0003f05270 */
[----:B------:R-:W-:Y:S05]  /*0450*/  @P0 EXIT ;  /* 0x000000000000094d */ /* 0x000fea0003800000 */
[----:B------:R-:W-:Y:S01]  /*0460*/  ISETP.GT.U32.AND P0, PT, R2, 0xff, PT ;  /* 0x000000ff0200780c */ /* 0x000fe20003f04070 */
[----:B------:R-:W-:Y:S01]  /*0470*/  IMAD.U32 R12, RZ, RZ, UR4 ;  /* 0x00000004ff0c7e24 */ /* 0x000fe2000f8e00ff */
[----:B------:R-:W-:Y:S01]  /*0480*/  UISETP.GE.U32.AND UP0, UPT, UR18, 0x2, UPT ;  /* 0x000000021200788c */ /* 0x000fe2000bf06070 */
[----:B------:R-:W-:-:S10]  /*0490*/  IMAD.U32 R13, RZ, RZ, UR5 ;  /* 0x00000005ff0d7e24 */ /* 0x000fd4000f8e00ff */
[----:B------:R0:W-:Y:S01]  /*04a0*/  @!P0 STS [R6], RZ ;  /* 0x000000ff06008388 */ /* 0x0001e20000000800 */
[----:B------:R1:W-:Y:S06]  /*04b0*/  MEMBAR.SC.CTA ;  /* 0x0000000000007992 */ /* 0x0003ec0000000000 */
[----:B-1----:R-:W2:Y:S01]  /*04c0*/  LDG.E R11, desc[UR16][R12.64] ;  /* 0x000000100c0b7981 */ /* 0x002ea2000c1e1900 */
[----:B------:R-:W1:Y:S01]  /*04d0*/  LDCU.64 UR12, c[0x0][0x390] ;  /* 0x00007200ff0c77ac */ /* 0x000e620008000a00 */
[----:B--2---:R-:W-:-:S05]  /*04e0*/  IMAD R3, R11, 0x401, RZ ;  /* 0x000004010b037824 */ /* 0x004fca00078e02ff */
[----:B------:R-:W-:Y:S02]  /*04f0*/  SHF.R.S32.HI R0, RZ, 0x1f, R3 ;  /* 0x0000001fff007819 */ /* 0x000fe40000011403 */
[----:B------:R-:W-:-:S04]  /*0500*/  IADD3 R3, P0, P1, R3, UR11, R2 ;  /* 0x0000000b03037c10 */ /* 0x000fc8000f91e002 */
[----:B------:R-:W-:Y:S02]  /*0510*/  IADD3.X R0, PT, PT, R0, RZ, RZ, P0, P1 ;  /* 0x000000ff00007210 */ /* 0x000fe400007e24ff */
[----:B-1----:R-:W-:-:S04]  /*0520*/  IADD3 R4, P0, PT, R3, UR12, RZ ;  /* 0x0000000c03047c10 */ /* 0x002fc8000ff1e0ff */
[----:B------:R-:W-:-:S05]  /*0530*/  IADD3.X R5, PT, PT, R0, UR13, RZ, P0, !PT ;  /* 0x0000000d00057c10 */ /* 0x000fca00087fe4ff */
[----:B------:R-:W2:Y:S01]  /*0540*/  LDG.E.U8.STRONG.SYS R0, desc[UR16][R4.64+0x1] ;  /* 0x0000011004007981 */ /* 0x000ea2000c1f5100 */
[----:B------:R-:W-:Y:S02]  /*0550*/  ISETP.GT.U32.AND P1, PT, R2, 0xff, PT ;  /* 0x000000ff0200780c */ /* 0x000fe40003f24070 */
[----:B--2---:R-:W-:-:S05]  /*0560*/  LEA R0, R0, UR9, 0x2 ;  /* 0x0000000900007c11 */ /* 0x004fca000f8e10ff */
[----:B------:R0:W-:Y:S01]  /*0570*/  ATOMS.POPC.INC.32 RZ, [R0+URZ] ;  /* 0x0000000000ff7f8c */ /* 0x0001e2000d8000ff */
[----:B------:R1:W-:Y:S06]  /*0580*/  MEMBAR.SC.CTA ;  /* 0x0000000000007992 */ /* 0x0003ec0000000000 */
[----:B-1----:R-:W-:Y:S05]  /*0590*/  BRA.U !UP0, `(.L_x_4) ;  /* 0x0000000108387547 */ /* 0x002fea000b800000 */
[----:B------:R-:W-:-:S05]  /*05a0*/  UMOV UR10, 0x1 ;  /* 0x00000001000a7882 */ /* 0x000fca0000000000 */
.L_x_5:
[----:B------:R-:W-:-:S04]  /*05b0*/  ISETP.GE.U32.AND P0, PT, R2, UR10, PT ;  /* 0x0000000a02007c0c */ /* 0x000fc8000bf06070 */
[----:B------:R-:W-:-:S13]  /*05c0*/  ISETP.LT.U32.AND P0, PT, R2, 0x100, P0 ;  /* 0x000001000200780c */ /* 0x000fda0000701070 */
[----:B0-----:R-:W-:Y:S01]  /*05d0*/  @P0 VIADD R0, R2, -UR10 ;  /* 0x8000000a02000c36 */ /* 0x001fe20008000000 */
[----:B------:R-:W-:-:S04]  /*05e0*/  USHF.L.U32 UR10, UR10, 0x1, URZ ;  /* 0x000000010a0a7899 */ /* 0x000fc800080006ff */
[----:B------:R-:W-:Y:S01]  /*05f0*/  @P0 LEA R0, R0, UR9, 0x2 ;  /* 0x0000000900000c11 */ /* 0x000fe2000f8e10ff */
[----:B------:R-:W-:-:S04]  /*0600*/  UISETP.GE.U32.AND UP0, UPT, UR10, UR15, UPT ;  /* 0x0000000f0a00728c */ /* 0x000fc8000bf06070 */
[----:B------:R-:W-:Y:S01]  /*0610*/  @P0 LDS R10, [R0] ;  /* 0x00000000000a0984 */ /* 0x000fe20000000800 */
[----:B------:R-:W-:Y:S06]  /*0620*/  BAR.SYNC.DEFER_BLOCKING 0x0 ;  /* 0x0000000000007b1d */ /* 0x000fec0000010000 */
[----:B-1----:R-:W0:Y:S02]  /*0630*/  @P0 LDS R3, [R6] ;  /* 0x0000000006030984 */ /* 0x002e240000000800 */
[----:B0-----:R-:W-:-:S05]  /*0640*/  @P0 IMAD.IADD R3, R10, 0x1, R3 ;  /* 0x000000010a030824 */ /* 0x001fca00078e0203 */
[----:B------:R1:W-:Y:S01]  /*0650*/  @P0 STS [R6], R3 ;  /* 0x0000000306000388 */ /* 0x0003e20000000800 */
[----:B------:R-:W-:Y:S06]  /*0660*/  BAR.SYNC.DEFER_BLOCKING 0x0 ;  /* 0x0000000000007b1d */ /* 0x000fec0000010000 */
[----:B------:R-:W-:Y:S05]  /*0670*/  BRA.U !UP0, `(.L_x_5) ;  /* 0xfffffffd08cc7547 */ /* 0x000fea000b83ffff */
.L_x_4:
[----:B------:R1:W-:Y:S06]  /*0680*/  MEMBAR.SC.CTA ;  /* 0x0000000000007992 */ /* 0x0003ec0000000000 */
[----:B-1----:R-:W1:Y:S01]  /*0690*/  @!P1 LDS R3, [R6] ;  /* 0x0000000006039984 */ /* 0x002e620000000800 */
[----:B0-----:R-:W-:-:S05]  /*06a0*/  VIADD R0, R2, 0xffffffff ;  /* 0xffffffff02007836 */ /* 0x001fca0000000000 */
[----:B------:R-:W-:Y:S01]  /*06b0*/  ISETP.GT.U32.AND P0, PT, R0, 0xfe, PT ;  /* 0x000000fe0000780c */ /* 0x000fe20003f04070 */
[----:B-1----:R-:W-:Y:S01]  /*06c0*/  @!P1 STS [R8], R3 ;  /* 0x0000000308009388 */ /* 0x002fe20000000800 */
[----:B------:R0:W-:Y:S11]  /*06d0*/  MEMBAR.SC.CTA ;  /* 0x0000000000007992 */ /* 0x0001f60000000000 */
[----:B0-----:R-:W0:Y:S01]  /*06e0*/  @!P0 LDS R9, [R8+-0x4] ;  /* 0xfffffc0008098984 */ /* 0x001e220000000800 */
[----:B------:R-:W-:Y:S01]  /*06f0*/  VIADD R0, R2, 0xfffffffe ;  /* 0xfffffffe02007836 */ /* 0x000fe20000000000 */
[----:B------:R-:W-:Y:S01]  /*0700*/  BSSY.RECONVERGENT B0, `(.L_x_6) ;  /* 0x000000b000007945 */ /* 0x000fe20003800200 */
[----:B------:R-:W-:Y:S03]  /*0710*/  BAR.SYNC.DEFER_BLOCKING 0x0 ;  /* 0x0000000000007b1d */ /* 0x000fe60000010000 */
[----:B------:R-:W-:-:S02]  /*0720*/  ISETP.GT.U32.AND P2, PT, R0, 0xfd, PT ;  /* 0x000000fd0000780c */ /* 0x000fc40003f44070 */
[----:B0-----:R-:W-:-:S04]  /*0730*/  ISETP.NE.AND P0, PT, R9, RZ, PT ;  /* 0x000000ff0900720c */ /* 0x001fc80003f05270 */
[----:B------:R-:W-:-:S13]  /*0740*/  ISETP.LT.U32.OR P0, PT, R15, -0xff, !P0 ;  /* 0xffffff010f00780c */ /* 0x000fda0004701470 */
[----:B------:R-:W-:Y:S05]  /*0750*/  @P0 BRA `(.L_x_7) ;  /* 0x0000000000140947 */ /* 0x000fea0003800000 */
[----:B------:R-:W0:Y:S02]  /*0760*/  LDS R0, [R8] ;  /* 0x0000000008007984 */ /* 0x000e240000000800 */
[----:B0-----:R-:W-:-:S13]  /*0770*/  ISETP.NE.AND P0, PT, R0, RZ, PT ;  /* 0x000000ff0000720c */ /* 0x001fda0003f05270 */
[----:B------:R-:W-:Y:S01]  /*0780*/  @P0 VIMNMX R3, PT, PT, R9, R0, PT ;  /* 0x0000000009030248 */ /* 0x000fe20003fe0100 */
[----:B------:R0:W-:Y:S04]  /*0790*/  @!P0 STS [R8], R9 ;  /* 0x0000000908008388 */ /* 0x0001e80000000800 */
[----:B------:R0:W-:Y:S02]  /*07a0*/  @P0 STS [R8], R3 ;  /* 0x0000000308000388 */ /* 0x0001e40000000800 */
.L_x_7:
[----:B------:R-:W-:Y:S05]  /*07b0*/  BSYNC.RECONVERGENT B0 ;  /* 0x0000000000007941 */ /* 0x000fea0003800200 */
.L_x_6:
[----:B------:R-:W-:Y:S01]  /*07c0*/  BAR.SYNC.DEFER_BLOCKING 0x0 ;  /* 0x0000000000007b1d */ /* 0x000fe20000010000 */
[----:B------:R-:W-:-:S05]  /*07d0*/  VIADD R0, R2, 0xfffffffc ;  /* 0xfffffffc02007836 */ /* 0x000fca0000000000 */
[----:B------:R-:W-:Y:S01]  /*07e0*/  BSSY.RECONVERGENT B0, `(.L_x_8) ;  /* 0x000000c000007945 */ /* 0x000fe20003800200 */
[----:B0-----:R-:W0:Y:S01]  /*07f0*/  @!P2 LDS R9, [R8+-0x8] ;  /* 0xfffff8000809a984 */ /* 0x001e220000000800 */
[----:B------:R-:W-:Y:S01]  /*0800*/  BAR.SYNC.DEFER_BLOCKING 0x0 ;  /* 0x0000000000007b1d */ /* 0x000fe20000010000 */
[----:B------:R-:W-:Y:S02]  /*0810*/  ISETP.GT.U32.AND P2, PT, R0, 0xfb, PT ;  /* 0x000000fb0000780c */ /* 0x000fe40003f44070 */
[----:B0-----:R-:W-:-:S04]  /*0820*/  ISETP.NE.AND P0, PT, R9, RZ, PT ;  /* 0x000000ff0900720c */ /* 0x001fc80003f05270 */
[----:B------:R-:W-:-:S13]  /*0830*/  ISETP.LT.U32.OR P0, PT, R15, -0xfe, !P0 ;  /* 0xffffff020f00780c */ /* 0x000fda0004701470 */
[----:B------:R-:W-:Y:S05]  /*0840*/  @P0 BRA `(.L_x_9) ;  /* 0x0000000000140947 */ /* 0x000fea0003800000 */
[----:B------:R-:W0:Y:S02]  /*0850*/  LDS R0, [R8] ;  /* 0x0000000008007984 */ /* 0x000e240000000800 */
[----:B0-----:R-:W-:-:S13]  /*0860*/  ISETP.NE.AND P0, PT, R0, RZ, PT ;  /* 0x000000ff0000720c */ /* 0x001fda0003f05270 */
[----:B------:R-:W-:-:S05]  /*0870*/  @P0 VIMNMX R3, PT, PT, R9, R0, PT ;  /* 0x0000000009030248 */ /* 0x000fca0003fe0100 */
[----:B------:R0:W-:Y:S04]  /*0880*/  @P0 STS [R8], R3 ;  /* 0x0000000308000388 */ /* 0x0001e80000000800 */
[----:B------:R0:W-:Y:S02]  /*0890*/  @!P0 STS [R8], R9 ;  /* 0x0000000908008388 */ /* 0x0001e40000000800 */
.L_x_9:
[----:B------:R-:W-:Y:S05]  /*08a0*/  BSYNC.RECONVERGENT B0 ;  /* 0x0000000000007941 */ /* 0x000fea0003800200 */
.L_x_8:
        /* <DEDUP_REMOVED lines=14> */
.L_x_11:
[----:B------:R-:W-:Y:S05]  /*0990*/  BSYNC.RECONVERGENT B0 ;  /* 0x0000000000007941 */ /* 0x000fea0003800200 */
.L_x_10:
        /* <DEDUP_REMOVED lines=14> */
.L_x_13:
[----:B------:R-:W-:Y:S05]  /*0a80*/  BSYNC.RECONVERGENT B0 ;  /* 0x0000000000007941 */ /* 0x000fea0003800200 */
.L_x_12:
[----:B------:R-:W-:Y:S06]  /*0a90*/  BAR.SYNC.DEFER_BLOCKING 0x0 ;  /* 0x0000000000007b1d */ /* 0x000fec0000010000 */
        /* <DEDUP_REMOVED lines=12> */
.L_x_15:
[----:B------:R-:W-:Y:S05]  /*0b60*/  BSYNC.RECONVERGENT B0 ;  /* 0x0000000000007941 */ /* 0x000fea0003800200 */
.L_x_14:
        /* <DEDUP_REMOVED lines=14> */
.L_x_17:
[----:B------:R-:W-:Y:S05]  /*0c50*/  BSYNC.RECONVERGENT B0 ;  /* 0x0000000000007941 */ /* 0x000fea0003800200 */
.L_x_16:
[----:B------:R-:W-:Y:S06]  /*0c60*/  BAR.SYNC.DEFER_BLOCKING 0x0 ;  /* 0x0000000000007b1d */ /* 0x000fec0000010000 */
[----:B------:R-:W-:Y:S01]  /*0c70*/  BSSY.RECONVERGENT B0, `(.L_x_18) ;  /* 0x000000c000007945 */ /* 0x000fe20003800200 */
[----:B0-----:R-:W0:Y:S01]  /*0c80*/  @!P2 LDS R9, [R8+-0x100] ;  /* 0xffff00000809a984 */ /* 0x001e220000000800 */
[----:B------:R-:W-:Y:S01]  /*0c90*/  BAR.SYNC.DEFER_BLOCKING 0x0 ;  /* 0x0000000000007b1d */ /* 0x000fe20000010000 */
[----:B------:R-:W-:Y:S02]  /*0ca0*/  ISETP.NE.AND P2, PT, R18, 0x80, PT ;  /* 0x000000801200780c */ /* 0x000fe40003f45270 */
        /* <DEDUP_REMOVED lines=8> */
.L_x_19:
[----:B------:R-:W-:Y:S05]  /*0d30*/  BSYNC.RECONVERGENT B0 ;  /* 0x0000000000007941 */ /* 0x000fea0003800200 */
.L_x_18:
[----:B------:R-:W-:Y:S06]  /*0d40*/  BAR.SYNC.DEFER_BLOCKING 0x0 ;  /* 0x0000000000007b1d */ /* 0x000fec0000010000 */
[----:B------:R-:W-:Y:S01]  /*0d50*/  BSSY.RECONVERGENT B0, `(.L_x_20) ;  /* 0x000000b000007945 */ /* 0x000fe20003800200 */
[----:B0-----:R-:W0:Y:S01]  /*0d60*/  @!P2 LDS R9, [R8+-0x200] ;  /* 0xfffe00000809a984 */ /* 0x001e220000000800 */
[----:B------:R-:W-:Y:S01]  /*0d70*/  BAR.SYNC.DEFER_BLOCKING 0x0 ;  /* 0x0000000000007b1d */ /* 0x000fe20000010000 */
[----:B0-----:R-:W-:-:S04]  /*0d80*/  ISETP.NE.AND P0, PT, R9, RZ, PT ;  /* 0x000000ff0900720c */ /* 0x001fc80003f05270 */
[----:B------:R-:W-:-:S13]  /*0d90*/  ISETP.NE.OR P0, PT, R18, 0x80, !P0 ;  /* 0x000000801200780c */ /* 0x000fda0004705670 */
[----:B------:R-:W-:Y:S05]  /*0da0*/  @P0 BRA `(.L_x_21) ;  /* 0x0000000000140947 */ /* 0x000fea0003800000 */
[----:B------:R-:W0:Y:S02]  /*0db0*/  LDS R0, [R8] ;  /* 0x0000000008007984 */ /* 0x000e240000000800 */
[----:B0-----:R-:W-:-:S13]  /*0dc0*/  ISETP.NE.AND P0, PT, R0, RZ, PT ;  /* 0x000000ff0000720c */ /* 0x001fda0003f05270 */
[----:B------:R-:W-:-:S05]  /*0dd0*/  @P0 VIMNMX R3, PT, PT, R9, R0, PT ;  /* 0x0000000009030248 */ /* 0x000fca0003fe0100 */
[----:B------:R0:W-:Y:S04]  /*0de0*/  @P0 STS [R8], R3 ;  /* 0x0000000308000388 */ /* 0x0001e80000000800 */
[----:B------:R0:W-:Y:S02]  /*0df0*/  @!P0 STS [R8], R9 ;  /* 0x0000000908008388 */ /* 0x0001e40000000800 */
.L_x_21:
[----:B------:R-:W-:Y:S05]  /*0e00*/  BSYNC.RECONVERGENT B0 ;  /* 0x0000000000007941 */ /* 0x000fea0003800200 */
.L_x_20:
[----:B------:R-:W1:Y:S08]  /*0e10*/  S2UR UR10, SR_CgaCtaId ;  /* 0x00000000000a79c3 */ /* 0x000e700000008800 */
[----:B------:R-:W-:Y:S06]  /*0e20*/  BAR.SYNC.DEFER_BLOCKING 0x0 ;  /* 0x0000000000007b1d */ /* 0x000fec0000010000 */
[----:B------:R-:W-:-:S02]  /*0e30*/  UMOV UR9, 0x400 ;  /* 0x0000040000097882 */ /* 0x000fc40000000000 */
[----:B-1----:R-:W-:-:S09]  /*0e40*/  ULEA UR9, UR10, UR9, 0x18 ;  /* 0x000000090a097291 */ /* 0x002fd2000f8ec0ff */
[----:B------:R-:W1:Y:S01]  /*0e50*/  LDS R0, [UR9+0x7fc] ;  /* 0x0007fc09ff007984 */ /* 0x000e620008000800 */
[----:B------:R2:W-:Y:S06]  /*0e60*/  MEMBAR.SC.CTA ;  /* 0x0000000000007992 */ /* 0x0005ec0000000000 */
[----:B--2---:R-:W-:Y:S04]  /*0e70*/  BSSY.RECONVERGENT B0, `(.L_x_22) ;  /* 0x0000017000007945 */ /* 0x004fe80003800200 */
[----:B------:R-:W-:Y:S05]  /*0e80*/  @P1 BRA `(.L_x_23) ;  /* 0x0000000000541947 */ /* 0x000fea0003800000 */
[----:B------:R-:W2:Y:S01]  /*0e90*/  LDS R13, [R6] ;  /* 0x00000000060d7984 */ /* 0x000ea20000000800 */
[----:B01----:R-:W-:Y:S01]  /*0ea0*/  IADD3 R3, PT, PT, -R0, 0x400, RZ ;  /* 0x0000040000037810 */ /* 0x003fe20007ffe1ff */
[----:B------:R-:W-:Y:S03]  /*0eb0*/  BSSY.RECONVERGENT B1, `(.L_x_24) ;  /* 0x000000f000017945 */ /* 0x000fe60003800200 */
[----:B------:R-:W-:-:S04]  /*0ec0*/  I2FP.F32.S32 R3, R3 ;  /* 0x0000000300037245 */ /* 0x000fc80000201400 */
[----:B------:R-:W0:Y:S01]  /*0ed0*/  MUFU.RCP R12, R3 ;  /* 0x00000003000c7308 */ /* 0x000e220000001000 */
[----:B--2---:R-:W-:Y:S02]  /*0ee0*/  IMAD.IADD R0, R13, 0x1, -R0 ;  /* 0x000000010d007824 */ /* 0x004fe400078e0a00 */
[----:B0-----:R-:W-:-:S03]  /*0ef0*/  FFMA R13, -R3, R12, 1 ;  /* 0x3f800000030d7423 */ /* 0x001fc6000000010c */
[----:B------:R-:W-:Y:S01]  /*0f00*/  I2FP.F32.S32 R0, R0 ;  /* 0x0000000000007245 */ /* 0x000fe20000201400 */
[----:B------:R-:W-:-:S03]  /*0f10*/  FFMA R13, R12, R13, R12 ;  /* 0x0000000d0c0d7223 */ /* 0x000fc6000000000c */
[----:B------:R-:W0:Y:S01]  /*0f20*/  FCHK P0, R0, R3 ;  /* 0x0000000300007302 */ /* 0x000e220000000000 */
[----:B------:R-:W-:-:S04]  /*0f30*/  FFMA R12, R0, R13, RZ ;  /* 0x0000000d000c7223 */ /* 0x000fc800000000ff */
[----:B------:R-:W-:-:S04]  /*0f40*/  FFMA R14, -R3, R12, R0 ;  /* 0x0000000c030e7223 */ /* 0x000fc80000000100 */
[----:B------:R-:W-:Y:S01]  /*0f50*/  FFMA R12, R13, R14, R12 ;  /* 0x0000000e0d0c7223 */ /* 0x000fe2000000000c */
[----:B0-----:R-:W-:Y:S06]  /*0f60*/  @!P0 BRA `(.L_x_25) ;  /* 0x00000000000c8947 */ /* 0x001fec0003800000 */
[----:B------:R-:W-:-:S07]  /*0f70*/  MOV R12, 0xf90 ;  /* 0x00000f90000c7802 */ /* 0x000fce0000000f00 */
[----:B------:R-:W-:Y:S05]  /*0f80*/  CALL.REL.NOINC `($__internal_0_$__cuda_sm3x_div_rn_noftz_f32_slowpath) ;  /* 0x0000000000a47944 */ /* 0x000fea0003c00000 */
[----:B------:R-:W-:-:S07]  /*0f90*/  IMAD.MOV.U32 R12, RZ, RZ, R0 ;  /* 0x000000ffff0c7224 */ /* 0x000fce00078e0000 */
.L_x_25:
[----:B------:R-:W-:Y:S05]  /*0fa0*/  BSYNC.RECONVERGENT B1 ;  /* 0x0000000000017941 */ /* 0x000fea0003800200 */
.L_x_24:
[----:B------:R-:W-:-:S04]  /*0fb0*/  FMUL R12, R12, 255 ;  /* 0x437f00000c0c7820 */ /* 0x000fc80000400000 */
[----:B------:R-:W0:Y:S02]  /*0fc0*/  F2I.TRUNC.NTZ R3, R12 ;  /* 0x0000000c00037305 */ /* 0x000e24000020f100 */
[----:B0-----:R2:W-:Y:S02]  /*0fd0*/  STS.U8 [R2+UR8], R3 ;  /* 0x0000000302007988 */ /* 0x0015e40008000008 */
.L_x_23:
[----:B------:R-:W-:Y:S05]  /*0fe0*/  BSYNC.RECONVERGENT B0 ;  /* 0x0000000000007941 */ /* 0x000fea0003800200 */
.L_x_22:
[----:B------:R3:W-:Y:S06]  /*0ff0*/  MEMBAR.SC.CTA ;  /* 0x0000000000007992 */ /* 0x0007ec0000000000 */
[----:B---3--:R3:W-:Y:S06]  /*1000*/  MEMBAR.SC.CTA ;  /* 0x0000000000007992 */ /* 0x0087ec0000000000 */
[----:B---3--:R-:W0:Y:S01]  /*1010*/  LDG.E.U8.STRONG.SYS R4, desc[UR16][R4.64+0x1] ;  /* 0x0000011004047981 */ /* 0x008e22000c1f5100 */
[----:B------:R-:W3:Y:S01]  /*1020*/  LDCU.64 UR12, c[0x0][0x398] ;  /* 0x00007300ff0c77ac */ /* 0x000ee20008000a00 */
[----:B------:R-:W-:-:S05]  /*1030*/  IMAD.SHL.U32 R12, R11, 0x400, RZ ;  /* 0x000004000b0c7824 */ /* 0x000fca00078e00ff */
[--C-:B-1----:R-:W-:Y:S02]  /*1040*/  SHF.R.S32.HI R0, RZ, 0x1f, R12.reuse ;  /* 0x0000001fff007819 */ /* 0x102fe4000001140c */
[----:B---3--:R-:W-:-:S04]  /*1050*/  IADD3 R12, P0, P1, R7, UR12, R12 ;  /* 0x0000000c070c7c10 */ /* 0x008fc8000f91e00c */
[----:B------:R-:W-:Y:S02]  /*1060*/  IADD3.X R13, PT, PT, RZ, UR13, R0, P0, P1 ;  /* 0x0000000dff0d7c10 */ /* 0x000fe400087e2400 */
[----:B------:R-:W-:Y:S01]  /*1070*/  ISETP.NE.AND P0, PT, R2, RZ, PT ;  /* 0x000000ff0200720c */ /* 0x000fe20003f05270 */
[----:B0-2---:R-:W0:Y:S04]  /*1080*/  LDS.U8 R3, [R4+UR8] ;  /* 0x0000000804037984 */ /* 0x005e280008000000 */
[----:B0-----:R0:W-:Y:S01]  /*1090*/  STG.E.U8 desc[UR16][R12.64], R3 ;  /* 0x000000030c007986 */ /* 0x0011e2000c101110 */
[----:B------:R-:W-:Y:S06]  /*10a0*/  MEMBAR.SC.SYS ;  /* 0x0000000000007992 */ /* 0x000fec0000003000 */
[----:B------:R-:W-:-:S00]  /*10b0*/  ERRBAR ;  /* 0x00000000000079ab */ /* 0x000fc00000000000 */
[----:B------:R-:W-:Y:S06]  /*10c0*/  CGAERRBAR ;  /* 0x00000000000075ab */ /* 0x000fec0000000000 */
[----:B------:R-:W-:Y:S01]  /*10d0*/  CCTL.IVALL ;  /* 0x00000000ff00798f */ /* 0x000fe20002000000 */
[----:B------:R-:W-:Y:S04]  /*10e0*/  BSSY.RECONVERGENT B0, `(.L_x_26) ;  /* 0x0000011000007945 */ /* 0x000fe80003800200 */
[----:B------:R-:W-:Y:S05]  /*10f0*/  @P0 BRA `(.L_x_27) ;  /* 0x00000000003c0947 */ /* 0x000fea0003800000 */
[----:B------:R-:W-:Y:S02]  /*1100*/  IMAD.U32 R4, RZ, RZ, UR4 ;  /* 0x00000004ff047e24 */ /* 0x000fe4000f8e00ff */
[----:B------:R-:W-:-:S05]  /*1110*/  IMAD.U32 R5, RZ, RZ, UR5 ;  /* 0x00000005ff057e24 */ /* 0x000fca000f8e00ff */
[----:B------:R-:W2:Y:S01]  /*1120*/  LDG.E R4, desc[UR16][R4.64] ;  /* 0x0000001004047981 */ /* 0x000ea2000c1e1900 */
[----:B0-----:R-:W-:Y:S02]  /*1130*/  IMAD.U32 R13, RZ, RZ, UR5 ;  /* 0x00000005ff0d7e24 */ /* 0x001fe4000f8e00ff */
[----:B--2---:R-:W-:-:S04]  /*1140*/  VIADD R0, R4, 0x1 ;  /* 0x0000000104007836 */ /* 0x004fc80000000000 */
[----:B------:R-:W-:-:S05]  /*1150*/  IMAD.HI R3, R0, 0x66666667, RZ ;  /* 0x6666666700037827 */ /* 0x000fca00078e02ff */
[----:B------:R-:W-:-:S04]  /*1160*/  SHF.R.U32.HI R12, RZ, 0x1f, R3 ;  /* 0x0000001fff0c7819 */ /* 0x000fc80000011603 */
[----:B------:R-:W-:Y:S01]  /*1170*/  LEA.HI.SX32 R3, R3, R12, 0x1e ;  /* 0x0000000c03037211 */ /* 0x000fe200078ff2ff */
[----:B------:R-:W-:-:S04]  /*1180*/  IMAD.U32 R12, RZ, RZ, UR4 ;  /* 0x00000004ff0c7e24 */ /* 0x000fc8000f8e00ff */
[----:B------:R-:W-:-:S05]  /*1190*/  IMAD R3, R3, -0xa, R0 ;  /* 0xfffffff603037824 */ /* 0x000fca00078e0200 */
[----:B------:R1:W-:Y:S01]  /*11a0*/  STG.E desc[UR16][R12.64], R3 ;  /* 0x000000030c007986 */ /* 0x0003e2000c101910 */
[----:B------:R-:W-:Y:S06]  /*11b0*/  MEMBAR.SC.SYS ;  /* 0x0000000000007992 */ /* 0x000fec0000003000 */
[----:B------:R-:W-:-:S00]  /*11c0*/  ERRBAR ;  /* 0x00000000000079ab */ /* 0x000fc00000000000 */
[----:B------:R-:W-:Y:S06]  /*11d0*/  CGAERRBAR ;  /* 0x00000000000075ab */ /* 0x000fec0000000000 */
[----:B------:R-:W-:Y:S01]  /*11e0*/  CCTL.IVALL ;  /* 0x00000000ff00798f */ /* 0x000fe20002000000 */
.L_x_27:
[----:B------:R-:W-:Y:S05]  /*11f0*/  BSYNC.RECONVERGENT B0 ;  /* 0x0000000000007941 */ /* 0x000fea0003800200 */
.L_x_26:
[----:B------:R-:W-:Y:S06]  /*1200*/  BAR.SYNC.DEFER_BLOCKING 0x0 ;  /* 0x0000000000007b1d */ /* 0x000fec0000010000 */
[----:B------:R-:W-:Y:S05]  /*1210*/  BRA `(.L_x_28) ;  /* 0xffffffec00dc7947 */ /* 0x000fea000383ffff */
        .weak           $__internal_0_$__cuda_sm3x_div_rn_noftz_f32_slowpath
        .type           $__internal_0_$__cuda_sm3x_div_rn_noftz_f32_slowpath,@function
        .size           $__internal_0_$__cuda_sm3x_div_rn_noftz_f32_slowpath,(.L_x_84 - $__internal_0_$__cuda_sm3x_div_rn_noftz_f32_slowpath)
$__internal_0_$__cuda_sm3x_div_rn_noftz_f32_slowpath:
[--C-:B------:R-:W-:Y:S01]  /*1220*/  SHF.R.U32.HI R13, RZ, 0x17, R3.reuse ;  /* 0x00000017ff0d7819 */ /* 0x100fe20000011603 */
[----:B------:R-:W-:Y:S01]  /*1230*/  BSSY.RECONVERGENT B2, `(.L_x_29) ;  /* 0x0000064000027945 */ /* 0x000fe20003800200 */
[--C-:B------:R-:W-:Y:S01]  /*1240*/  SHF.R.U32.HI R14, RZ, 0x17, R0.reuse ;  /* 0x00000017ff0e7819 */ /* 0x100fe20000011600 */
[----:B------:R-:W-:Y:S01]  /*1250*/  IMAD.MOV.U32 R19, RZ, RZ, R0 ;  /* 0x000000ffff137224 */ /* 0x000fe200078e0000 */
[----:B------:R-:W-:Y:S01]  /*1260*/  LOP3.LUT R13, R13, 0xff, RZ, 0xc0, !PT ;  /* 0x000000ff0d0d7812 */ /* 0x000fe200078ec0ff */
[----:B------:R-:W-:Y:S01]  /*1270*/  IMAD.MOV.U32 R20, RZ, RZ, R3 ;  /* 0x000000ffff147224 */ /* 0x000fe200078e0003 */
[----:B------:R-:W-:-:S03]  /*1280*/  LOP3.LUT R16, R14, 0xff, RZ, 0xc0, !PT ;  /* 0x000000ff0e107812 */ /* 0x000fc600078ec0ff */
[----:B------:R-:W-:Y:S02]  /*1290*/  VIADD R22, R13, 0xffffffff ;  /* 0xffffffff0d167836 */ /* 0x000fe40000000000 */
[----:B------:R-:W-:-:S03]  /*12a0*/  VIADD R21, R16, 0xffffffff ;  /* 0xffffffff10157836 */ /* 0x000fc60000000000 */
[----:B------:R-:W-:-:S04]  /*12b0*/  ISETP.GT.U32.AND P0, PT, R22, 0xfd, PT ;  /* 0x000000fd1600780c */ /* 0x000fc80003f04070 */
[----:B------:R-:W-:-:S13]  /*12c0*/  ISETP.GT.U32.OR P0, PT, R21, 0xfd, P0 ;  /* 0x000000fd1500780c */ /* 0x000fda0000704470 */
[----:B------:R-:W-:Y:S01]  /*12d0*/  @!P0 IMAD.MOV.U32 R14, RZ, RZ, RZ ;  /* 0x000000ffff0e8224 */ /* 0x000fe200078e00ff */
[----:B------:R-:W-:Y:S06]  /*12e0*/  @!P0 BRA `(.L_x_30) ;  /* 0x00000000005c8947 */ /* 0x000fec0003800000 */
[----:B------:R-:W-:Y:S02]  /*12f0*/  FSETP.GTU.FTZ.AND P0, PT, |R0|, +INF , PT ;  /* 0x7f8000000000780b */ /* 0x000fe40003f1c200 */
[----:B------:R-:W-:-:S04]  /*1300*/  FSETP.GTU.FTZ.AND P1, PT, |R3|, +INF , PT ;  /* 0x7f8000000300780b */ /* 0x000fc80003f3c200 */
[----:B------:R-:W-:-:S13]  /*1310*/  PLOP3.LUT P0, PT, P0, P1, PT, 0xf8, 0x8f ;  /* 0x00000000008f781c */ /* 0x000fda0000703f70 */
[----:B------:R-:W-:Y:S05]  /*1320*/  @P0 BRA `(.L_x_31) ;  /* 0x00000004004c0947 */ /* 0x000fea0003800000 */
[----:B------:R-:W-:-:S13]  /*1330*/  LOP3.LUT P0, RZ, R20, 0x7fffffff, R19, 0xc8, !PT ;  /* 0x7fffffff14ff7812 */ /* 0x000fda000780c813 */
[----:B------:R-:W-:Y:S05]  /*1340*/  @!P0 BRA `(.L_x_32) ;  /* 0x00000004003c8947 */ /* 0x000fea0003800000 */
[C---:B------:R-:W-:Y:S02]  /*1350*/  FSETP.NEU.FTZ.AND P2, PT, |R0|.reuse, +INF , PT ;  /* 0x7f8000000000780b */ /* 0x040fe40003f5d200 */
[----:B------:R-:W-:Y:S02]  /*1360*/  FSETP.NEU.FTZ.AND P1, PT, |R3|, +INF , PT ;  /* 0x7f8000000300780b */ /* 0x000fe40003f3d200 */
[----:B------:R-:W-:-:S11]  /*1370*/  FSETP.NEU.FTZ.AND P0, PT, |R0|, +INF , PT ;  /* 0x7f8000000000780b */ /* 0x000fd60003f1d200 */
[----:B------:R-:W-:Y:S05]  /*1380*/  @!P1 BRA !P2, `(.L_x_32) ;  /* 0x00000004002c9947 */ /* 0x000fea0005000000 */
[----:B------:R-:W-:-:S04]  /*1390*/  LOP3.LUT P2, RZ, R19, 0x7fffffff, RZ, 0xc0, !PT ;  /* 0x7fffffff13ff7812 */ /* 0x000fc8000784c0ff */
[----:B------:R-:W-:-:S13]  /*13a0*/  PLOP3.LUT P1, PT, P1, P2, PT, 0x2f, 0xf2 ;  /* 0x0000000000f2781c */ /* 0x000fda0000f24577 */
[----:B------:R-:W-:Y:S05]  /*13b0*/  @P1 BRA `(.L_x_33) ;  /* 0x0000000400181947 */ /* 0x000fea0003800000 */
[----:B------:R-:W-:-:S04]  /*13c0*/  LOP3.LUT P1, RZ, R20, 0x7fffffff, RZ, 0xc0, !PT ;  /* 0x7fffffff14ff7812 */ /* 0x000fc8000782c0ff */
[----:B------:R-:W-:-:S13]  /*13d0*/  PLOP3.LUT P0, PT, P0, P1, PT, 0x2f, 0xf2 ;  /* 0x0000000000f2781c */ /* 0x000fda0000702577 */
[----:B------:R-:W-:Y:S05]  /*13e0*/  @P0 BRA `(.L_x_34) ;  /* 0x0000000400000947 */ /* 0x000fea0003800000 */
[----:B------:R-:W-:Y:S02]  /*13f0*/  ISETP.GE.AND P0, PT, R21, RZ, PT ;  /* 0x000000ff1500720c */ /* 0x000fe40003f06270 */
[----:B------:R-:W-:-:S11]  /*1400*/  ISETP.GE.AND P1, PT, R22, RZ, PT ;  /* 0x000000ff1600720c */ /* 0x000fd60003f26270 */
[----:B------:R-:W-:Y:S02]  /*1410*/  @P0 IMAD.MOV.U32 R14, RZ, RZ, RZ ;  /* 0x000000ffff0e0224 */ /* 0x000fe400078e00ff */
[----:B------:R-:W-:Y:S01]  /*1420*/  @!P0 FFMA R19, R0, 1.84467440737095516160e+19, RZ ;  /* 0x5f80000000138823 */ /* 0x000fe200000000ff */
[----:B------:R-:W-:Y:S02]  /*1430*/  @!P0 IMAD.MOV.U32 R14, RZ, RZ, -0x40 ;  /* 0xffffffc0ff0e8424 */ /* 0x000fe400078e00ff */
[----:B------:R-:W-:Y:S02]  /*1440*/  @!P1 FFMA R20, R3, 1.84467440737095516160e+19, RZ ;  /* 0x5f80000003149823 */ /* 0x000fe400000000ff */
[----:B------:R-:W-:-:S07]  /*1450*/  @!P1 VIADD R14, R14, 0x40 ;  /* 0x000000400e0e9836 */ /* 0x000fce0000000000 */
.L_x_30:
[----:B------:R-:W-:Y:S01]  /*1460*/  LEA R3, R13, 0xc0800000, 0x17 ;  /* 0xc08000000d037811 */ /* 0x000fe200078eb8ff */
[----:B------:R-:W-:Y:S04]  /*1470*/  BSSY.RECONVERGENT B3, `(.L_x_35) ;  /* 0x0000036000037945 */ /* 0x000fe80003800200 */
[----:B------:R-:W-:Y:S02]  /*1480*/  IMAD.IADD R21, R20, 0x1, -R3 ;  /* 0x0000000114157824 */ /* 0x000fe400078e0a03 */
[----:B------:R-:W-:Y:S02]  /*1490*/  VIADD R20, R16, 0xffffff81 ;  /* 0xffffff8110147836 */ /* 0x000fe40000000000 */
[----:B------:R-:W0:Y:S01]  /*14a0*/  MUFU.RCP R3, R21 ;  /* 0x0000001500037308 */ /* 0x000e220000001000 */
[----:B------:R-:W-:Y:S01]  /*14b0*/  FADD.FTZ R23, -R21, -RZ ;  /* 0x800000ff15177221 */ /* 0x000fe20000010100 */
[----:B------:R-:W-:-:S03]  /*14c0*/  IMAD R0, R20, -0x800000, R19 ;  /* 0xff80000014007824 */ /* 0x000fc600078e0213 */
[----:B0-----:R-:W-:-:S04]  /*14d0*/  FFMA R16, R3, R23, 1 ;  /* 0x3f80000003107423 */ /* 0x001fc80000000017 */
[----:B------:R-:W-:-:S04]  /*14e0*/  FFMA R3, R3, R16, R3 ;  /* 0x0000001003037223 */ /* 0x000fc80000000003 */
[----:B------:R-:W-:-:S04]  /*14f0*/  FFMA R16, R0, R3, RZ ;  /* 0x0000000300107223 */ /* 0x000fc800000000ff */
[----:B------:R-:W-:-:S04]  /*1500*/  FFMA R19, R23, R16, R0 ;  /* 0x0000001017137223 */ /* 0x000fc80000000000 */
[----:B------:R-:W-:Y:S01]  /*1510*/  FFMA R16, R3, R19, R16 ;  /* 0x0000001303107223 */ /* 0x000fe20000000010 */
[----:B------:R-:W-:-:S03]  /*1520*/  IADD3 R19, PT, PT, R20, 0x7f, -R13 ;  /* 0x0000007f14137810 */ /* 0x000fc60007ffe80d */
[----:B------:R-:W-:Y:S02]  /*1530*/  FFMA R23, R23, R16, R0 ;  /* 0x0000001017177223 */ /* 0x000fe40000000000 */
[----:B------:R-:W-:Y:S02]  /*1540*/  IMAD.IADD R19, R19, 0x1, R14 ;  /* 0x0000000113137824 */ /* 0x000fe400078e020e */
[----:B------:R-:W-:-:S05]  /*1550*/  FFMA R0, R3, R23, R16 ;  /* 0x0000001703007223 */ /* 0x000fca0000000010 */
[----:B------:R-:W-:-:S04]  /*1560*/  SHF.R.U32.HI R13, RZ, 0x17, R0 ;  /* 0x00000017ff0d7819 */ /* 0x000fc80000011600 */
[----:B------:R-:W-:-:S05]  /*1570*/  LOP3.LUT R13, R13, 0xff, RZ, 0xc0, !PT ;  /* 0x000000ff0d0d7812 */ /* 0x000fca00078ec0ff */
[----:B------:R-:W-:-:S04]  /*1580*/  IMAD.IADD R20, R13, 0x1, R19 ;  /* 0x000000010d147824 */ /* 0x000fc800078e0213 */
[----:B------:R-:W-:-:S05]  /*1590*/  VIADD R13, R20, 0xffffffff ;  /* 0xffffffff140d7836 */ /* 0x000fca0000000000 */
[----:B------:R-:W-:-:S13]  /*15a0*/  ISETP.GE.U32.AND P0, PT, R13, 0xfe, PT ;  /* 0x000000fe0d00780c */ /* 0x000fda0003f06070 */
[----:B------:R-:W-:Y:S05]  /*15b0*/  @!P0 BRA `(.L_x_36) ;  /* 0x0000000000808947 */ /* 0x000fea0003800000 */
[----:B------:R-:W-:-:S13]  /*15c0*/  ISETP.GT.AND P0, PT, R20, 0xfe, PT ;  /* 0x000000fe1400780c */ /* 0x000fda0003f04270 */
[----:B------:R-:W-:Y:S05]  /*15d0*/  @P0 BRA `(.L_x_37) ;  /* 0x00000000006c0947 */ /* 0x000fea0003800000 */
[----:B------:R-:W-:-:S13]  /*15e0*/  ISETP.GE.AND P0, PT, R20, 0x1, PT ;  /* 0x000000011400780c */ /* 0x000fda0003f06270 */
[----:B------:R-:W-:Y:S05]  /*15f0*/  @P0 BRA `(.L_x_38) ;  /* 0x0000000000740947 */ /* 0x000fea0003800000 */
[----:B------:R-:W-:Y:S02]  /*1600*/  ISETP.GE.AND P0, PT, R20, -0x18, PT ;  /* 0xffffffe81400780c */ /* 0x000fe40003f06270 */
[----:B------:R-:W-:-:S11]  /*1610*/  LOP3.LUT R0, R0, 0x80000000, RZ, 0xc0, !PT ;  /* 0x8000000000007812 */ /* 0x000fd600078ec0ff */
[----:B------:R-:W-:Y:S05]  /*1620*/  @!P0 BRA `(.L_x_38) ;  /* 0x0000000000688947 */ /* 0x000fea0003800000 */
[-C--:B------:R-:W-:Y:S01]  /*1630*/  FFMA.RZ R13, R3, R23.reuse, R16 ;  /* 0x00000017030d7223 */ /* 0x080fe2000000c010 */
[----:B------:R-:W-:Y:S01]  /*1640*/  IMAD.MOV R19, RZ, RZ, -R20 ;  /* 0x000000ffff137224 */ /* 0x000fe200078e0a14 */
[C---:B------:R-:W-:Y:S02]  /*1650*/  ISETP.NE.AND P2, PT, R20.reuse, RZ, PT ;  /* 0x000000ff1400720c */ /* 0x040fe40003f45270 */
[C---:B------:R-:W-:Y:S02]  /*1660*/  ISETP.NE.AND P1, PT, R20.reuse, RZ, PT ;  /* 0x000000ff1400720c */ /* 0x040fe40003f25270 */
[----:B------:R-:W-:Y:S01]  /*1670*/  LOP3.LUT R14, R13, 0x7fffff, RZ, 0xc0, !PT ;  /* 0x007fffff0d0e7812 */ /* 0x000fe200078ec0ff */
[CCC-:B------:R-:W-:Y:S01]  /*1680*/  FFMA.RP R13, R3.reuse, R23.reuse, R16.reuse ;  /* 0x00000017030d7223 */ /* 0x1c0fe20000008010 */
[----:B------:R-:W-:Y:S01]  /*1690*/  FFMA.RM R16, R3, R23, R16 ;  /* 0x0000001703107223 */ /* 0x000fe20000004010 */
[----:B------:R-:W-:Y:S01]  /*16a0*/  VIADD R3, R20, 0x20 ;  /* 0x0000002014037836 */ /* 0x000fe20000000000 */
[----:B------:R-:W-:-:S03]  /*16b0*/  LOP3.LUT R14, R14, 0x800000, RZ, 0xfc, !PT ;  /* 0x008000000e0e7812 */ /* 0x000fc600078efcff */
[----:B------:R-:W-:Y:S02]  /*16c0*/  FSETP.NEU.FTZ.AND P0, PT, R13, R16, PT ;  /* 0x000000100d00720b */ /* 0x000fe40003f1d000 */
[----:B------:R-:W-:Y:S02]  /*16d0*/  SHF.L.U32 R3, R14, R3, RZ ;  /* 0x000000030e037219 */ /* 0x000fe400000006ff */
[----:B------:R-:W-:Y:S02]  /*16e0*/  SEL R13, R19, RZ, P2 ;  /* 0x000000ff130d7207 */ /* 0x000fe40001000000 */
[----:B------:R-:W-:Y:S02]  /*16f0*/  ISETP.NE.AND P1, PT, R3, RZ, P1 ;  /* 0x000000ff0300720c */ /* 0x000fe40000f25270 */
[----:B------:R-:W-:Y:S02]  /*1700*/  SHF.R.U32.HI R13, RZ, R13, R14 ;  /* 0x0000000dff0d7219 */ /* 0x000fe4000001160e */
[----:B------:R-:W-:-:S02]  /*1710*/  PLOP3.LUT P0, PT, P0, P1, PT, 0xf8, 0x8f ;  /* 0x00000000008f781c */ /* 0x000fc40000703f70 */
[----:B------:R-:W-:Y:S02]  /*1720*/  SHF.R.U32.HI R14, RZ, 0x1, R13 ;  /* 0x00000001ff0e7819 */ /* 0x000fe4000001160d */
[----:B------:R-:W-:-:S04]  /*1730*/  SEL R3, RZ, 0x1, !P0 ;  /* 0x00000001ff037807 */ /* 0x000fc80004000000 */
[----:B------:R-:W-:-:S04]  /*1740*/  LOP3.LUT R16, R3, 0x1, R14, 0xf8, !PT ;  /* 0x0000000103107812 */ /* 0x000fc800078ef80e */
[----:B------:R-:W-:-:S05]  /*1750*/  LOP3.LUT R13, R16, R13, RZ, 0xc0, !PT ;  /* 0x0000000d100d7212 */ /* 0x000fca00078ec0ff */
[----:B------:R-:W-:-:S05]  /*1760*/  IMAD.IADD R13, R14, 0x1, R13 ;  /* 0x000000010e0d7824 */ /* 0x000fca00078e020d */
[----:B------:R-:W-:Y:S01]  /*1770*/  LOP3.LUT R0, R13, R0, RZ, 0xfc, !PT ;  /* 0x000000000d007212 */ /* 0x000fe200078efcff */
[----:B------:R-:W-:Y:S06]  /*1780*/  BRA `(.L_x_38) ;  /* 0x0000000000107947 */ /* 0x000fec0003800000 */
.L_x_37:
[----:B------:R-:W-:-:S04]  /*1790*/  LOP3.LUT R0, R0, 0x80000000, RZ, 0xc0, !PT ;  /* 0x8000000000007812 */ /* 0x000fc800078ec0ff */
[----:B------:R-:W-:Y:S01]  /*17a0*/  LOP3.LUT R0, R0, 0x7f800000, RZ, 0xfc, !PT ;  /* 0x7f80000000007812 */ /* 0x000fe200078efcff */
[----:B------:R-:W-:Y:S06]  /*17b0*/  BRA `(.L_x_38) ;  /* 0x0000000000047947 */ /* 0x000fec0003800000 */
.L_x_36:
[----:B------:R-:W-:-:S07]  /*17c0*/  IMAD R0, R19, 0x800000, R0 ;  /* 0x0080000013007824 */ /* 0x000fce00078e0200 */
.L_x_38:
[----:B------:R-:W-:Y:S05]  /*17d0*/  BSYNC.RECONVERGENT B3 ;  /* 0x0000000000037941 */ /* 0x000fea0003800200 */
.L_x_35:
[----:B------:R-:W-:Y:S05]  /*17e0*/  BRA `(.L_x_39) ;  /* 0x0000000000207947 */ /* 0x000fea0003800000 */
.L_x_34:
[----:B------:R-:W-:-:S04]  /*17f0*/  LOP3.LUT R0, R20, 0x80000000, R19, 0x48, !PT ;  /* 0x8000000014007812 */ /* 0x000fc800078e4813 */
[----:B------:R-:W-:Y:S01]  /*1800*/  LOP3.LUT R0, R0, 0x7f800000, RZ, 0xfc, !PT ;  /* 0x7f80000000007812 */ /* 0x000fe200078efcff */
[----:B------:R-:W-:Y:S06]  /*1810*/  BRA `(.L_x_39) ;  /* 0x0000000000147947 */ /* 0x000fec0003800000 */
.L_x_33:
[----:B------:R-:W-:Y:S01]  /*1820*/  LOP3.LUT R0, R20, 0x80000000, R19, 0x48, !PT ;  /* 0x8000000014007812 */ /* 0x000fe200078e4813 */
[----:B------:R-:W-:Y:S06]  /*1830*/  BRA `(.L_x_39) ;  /* 0x00000000000c7947 */ /* 0x000fec0003800000 */
.L_x_32:
[----:B------:R-:W0:Y:S01]  /*1840*/  MUFU.RSQ R0, -QNAN ;  /* 0xffc0000000007908 */ /* 0x000e220000001400 */
[----:B------:R-:W-:Y:S05]  /*1850*/  BRA `(.L_x_39) ;  /* 0x0000000000047947 */ /* 0x000fea0003800000 */
.L_x_31:
[----:B------:R-:W-:-:S07]  /*1860*/  FADD.FTZ R0, R0, R3 ;  /* 0x0000000300007221 */ /* 0x000fce0000010000 */
.L_x_39:
[----:B------:R-:W-:Y:S05]  /*1870*/  BSYNC.RECONVERGENT B2 ;  /* 0x0000000000027941 */ /* 0x000fea0003800200 */
.L_x_29:
[----:B------:R-:W-:-:S04]  /*1880*/  IMAD.MOV.U32 R13, RZ, RZ, 0x0 ;  /* 0x00000000ff0d7424 */ /* 0x000fc800078e00ff */
[----:B0-----:R-:W-:Y:S05]  /*1890*/  RET.REL.NODEC R12 `(_Z10gpu_serverPiS_PhS0_) ;  /* 0xffffffe40cd87950 */ /* 0x001fea0003c3ffff */
.L_x_40:
[----:B------:R-:W-:-:S00]  /*18a0*/  BRA `(.L_x_40) ;  /* 0xfffffffc00fc7947 */ /* 0x000fc0000383ffff */
[----:B------:R-:W-:-:S00]  /*18b0*/  NOP ;  /* 0x0000000000007918 */ /* 0x000fc00000000000 */
        /* <DEDUP_REMOVED lines=12> */
.L_x_84:


//--------------------- .text._Z17gpu_process_imagePhS_ --------------------------
	.section	.text._Z17gpu_process_imagePhS_,"ax",@progbits
	.align	128
        .global         _Z17gpu_process_imagePhS_
        .type           _Z17gpu_process_imagePhS_,@function
        .size           _Z17gpu_process_imagePhS_,(.L_x_85 - _Z17gpu_process_imagePhS_)
        .other          _Z17gpu_process_imagePhS_,@"STO_CUDA_ENTRY STV_DEFAULT"
_Z17gpu_process_imagePhS_:
.text._Z17gpu_process_imagePhS_:
[----:B------:R-:W-:Y:S08]  /*0000*/  LDC R1, c[0x0][0x37c] ;  /* 0x0000df00ff017b82 */ /* 0x000ff00000000800 */
[----:B------:R-:W0:Y:S01]  /*0010*/  LDC R2, c[0x0][0x360] ;  /* 0x0000d800ff027b82 */ /* 0x000e220000000800 */
[----:B------:R-:W1:Y:S01]  /*0020*/  S2R R5, SR_TID.X ;  /* 0x0000000000057919 */ /* 0x000e620000002100 */
[----:B------:R-:W-:Y:S01]  /*0030*/  UMOV UR4, 0x400 ;  /* 0x0000040000047882 */ /* 0x000fe20000000000 */
[----:B------:R-:W2:Y:S01]  /*0040*/  LDCU.64 UR6, c[0x0][0x358] ;  /* 0x00006b00ff0677ac */ /* 0x000ea20008000a00 */
[----:B------:R-:W-:Y:S01]  /*0050*/  BSSY B0, `(.L_x_41) ;  /* 0x0000039000007945 */ /* 0x000fe20003800000 */
[----:B------:R-:W3:Y:S03]  /*0060*/  LDCU.64 UR10, c[0x0][0x380] ;  /* 0x00007000ff0a77ac */ /* 0x000ee60008000a00 */
[----:B------:R-:W4:Y:S01]  /*0070*/  S2UR UR5, SR_CgaCtaId ;  /* 0x00000000000579c3 */ /* 0x000f220000008800 */
[----:B0-----:R-:W0:Y:S01]  /*0080*/  I2F.U32.RP R4, R2 ;  /* 0x0000000200047306 */ /* 0x001e220000209000 */
[----:B------:R-:W-:Y:S01]  /*0090*/  ISETP.NE.U32.AND P2, PT, R2, RZ, PT ;  /* 0x000000ff0200720c */ /* 0x000fe20003f45070 */
[----:B----4-:R-:W-:Y:S01]  /*00a0*/  ULEA UR4, UR5, UR4, 0x18 ;  /* 0x0000000405047291 */ /* 0x010fe2000f8ec0ff */
[C---:B-1----:R-:W-:Y:S01]  /*00b0*/  IMAD.IADD R0, R5.reuse, 0x1, R2 ;  /* 0x0000000105007824 */ /* 0x042fe200078e0202 */
[----:B------:R-:W-:-:S04]  /*00c0*/  ISETP.GT.U32.AND P3, PT, R5, 0xff, PT ;  /* 0x000000ff0500780c */ /* 0x000fc80003f64070 */
[C---:B------:R-:W-:Y:S01]  /*00d0*/  ISETP.GE.U32.AND P0, PT, R0.reuse, 0x400, PT ;  /* 0x000004000000780c */ /* 0x040fe20003f06070 */
[----:B0-----:R-:W0:Y:S01]  /*00e0*/  MUFU.RCP R4, R4 ;  /* 0x0000000400047308 */ /* 0x001e220000001000 */
[----:B------:R-:W-:Y:S01]  /*00f0*/  VIMNMX.U32 R3, PT, PT, R0, 0x400, !PT ;  /* 0x0000040000037848 */ /* 0x000fe20007fe0000 */
[----:B0-----:R-:W-:Y:S01]  /*0100*/  VIADD R6, R4, 0xffffffe ;  /* 0x0ffffffe04067836 */ /* 0x001fe20000000000 */
[----:B------:R-:W-:-:S05]  /*0110*/  SEL R4, RZ, 0x1, P0 ;  /* 0x00000001ff047807 */ /* 0x000fca0000000000 */
[----:B------:R0:W1:Y:S01]  /*0120*/  F2I.FTZ.U32.TRUNC.NTZ R7, R6 ;  /* 0x0000000600077305 */ /* 0x000062000021f000 */
[----:B------:R-:W-:Y:S01]  /*0130*/  IADD3 R3, PT, PT, R3, -R0, -R4 ;  /* 0x8000000003037210 */ /* 0x000fe20007ffe804 */
[----:B0-----:R-:W-:Y:S02]  /*0140*/  IMAD.MOV.U32 R6, RZ, RZ, RZ ;  /* 0x000000ffff067224 */ /* 0x001fe400078e00ff */
[----:B-1----:R-:W-:-:S04]  /*0150*/  IMAD.MOV R9, RZ, RZ, -R7 ;  /* 0x000000ffff097224 */ /* 0x002fc800078e0a07 */
[----:B------:R-:W-:-:S04]  /*0160*/  IMAD R9, R9, R2, RZ ;  /* 0x0000000209097224 */ /* 0x000fc800078e02ff */
[----:B------:R-:W-:-:S06]  /*0170*/  IMAD.HI.U32 R8, R7, R9, R6 ;  /* 0x0000000907087227 */ /* 0x000fcc00078e0006 */
[----:B------:R-:W-:-:S04]  /*0180*/  IMAD.HI.U32 R7, R8, R3, RZ ;  /* 0x0000000308077227 */ /* 0x000fc800078e00ff */
[----:B------:R-:W-:-:S04]  /*0190*/  IMAD.MOV R0, RZ, RZ, -R7 ;  /* 0x000000ffff007224 */ /* 0x000fc800078e0a07 */
[----:B------:R-:W-:-:S05]  /*01a0*/  IMAD R3, R2, R0, R3 ;  /* 0x0000000002037224 */ /* 0x000fca00078e0203 */
[----:B------:R-:W-:-:S13]  /*01b0*/  ISETP.GE.U32.AND P0, PT, R3, R2, PT ;  /* 0x000000020300720c */ /* 0x000fda0003f06070 */
[----:B------:R-:W-:Y:S02]  /*01c0*/  @P0 IMAD.IADD R3, R3, 0x1, -R2 ;  /* 0x0000000103030824 */ /* 0x000fe400078e0a02 */
[----:B------:R-:W-:Y:S01]  /*01d0*/  @P0 VIADD R7, R7, 0x1 ;  /* 0x0000000107070836 */ /* 0x000fe20000000000 */
[----:B------:R-:W-:Y:S02]  /*01e0*/  ISETP.GE.U32.AND P0, PT, R2, 0x2, PT ;  /* 0x000000020200780c */ /* 0x000fe40003f06070 */
[----:B------:R-:W-:Y:S02]  /*01f0*/  ISETP.GE.U32.AND P1, PT, R3, R2, PT ;  /* 0x000000020300720c */ /* 0x000fe40003f26070 */
[----:B------:R-:W-:-:S05]  /*0200*/  LEA R3, R5, UR4, 0x2 ;  /* 0x0000000405037c11 */ /* 0x000fca000f8e10ff */
[----:B------:R0:W-:Y:S06]  /*0210*/  @!P3 STS [R3], RZ ;  /* 0x000000ff0300b388 */ /* 0x0001ec0000000800 */
[----:B------:R-:W-:Y:S01]  /*0220*/  @P1 VIADD R7, R7, 0x1 ;  /* 0x0000000107071836 */ /* 0x000fe20000000000 */
[----:B------:R-:W-:Y:S01]  /*0230*/  @!P2 LOP3.LUT R7, RZ, R2, RZ, 0x33, !PT ;  /* 0x00000002ff07a212 */ /* 0x000fe200078e33ff */
[----:B------:R-:W-:Y:S01]  /*0240*/  BAR.SYNC.DEFER_BLOCKING 0x0 ;  /* 0x0000000000007b1d */ /* 0x000fe20000010000 */
[----:B------:R-:W-:-:S03]  /*0250*/  ISETP.GT.U32.AND P1, PT, R5, 0xff, PT ;  /* 0x000000ff0500780c */ /* 0x000fc60003f24070 */
[----:B------:R-:W-:Y:S02]  /*0260*/  IMAD.IADD R4, R4, 0x1, R7 ;  /* 0x0000000104047824 */ /* 0x000fe400078e0207 */
[----:B------:R-:W-:Y:S02]  /*0270*/  IMAD.MOV.U32 R7, RZ, RZ, R5 ;  /* 0x000000ffff077224 */ /* 0x000fe400078e0005 */
[C---:B------:R-:W-:Y:S01]  /*0280*/  VIADD R6, R4.reuse, 0x1 ;  /* 0x0000000104067836 */ /* 0x040fe20000000000 */
[C---:B------:R-:W-:Y:S02]  /*0290*/  LOP3.LUT R16, R4.reuse, 0x3, RZ, 0xc0, !PT ;  /* 0x0000000304107812 */ /* 0x040fe400078ec0ff */
[----:B------:R-:W-:Y:S02]  /*02a0*/  ISETP.GE.U32.AND P2, PT, R4, 0x3, PT ;  /* 0x000000030400780c */ /* 0x000fe40003f46070 */
[----:B------:R-:W-:Y:S02]  /*02b0*/  ISETP.NE.AND P4, PT, R16, 0x3, PT ;  /* 0x000000031000780c */ /* 0x000fe40003f85270 */
[----:B------:R-:W-:-:S11]  /*02c0*/  LOP3.LUT R6, R6, 0x3, RZ, 0xc0, !PT ;  /* 0x0000000306067812 */ /* 0x000fd600078ec0ff */
[----:B0-23--:R-:W-:Y:S05]  /*02d0*/  @!P4 BRA `(.L_x_42) ;  /* 0x000000000040c947 */ /* 0x00dfea0003800000 */
[----:B------:R-:W0:Y:S01]  /*02e0*/  LDCU.64 UR8, c[0x0][0x380] ;  /* 0x00007000ff0877ac */ /* 0x000e220008000a00 */
[----:B------:R-:W-:Y:S02]  /*02f0*/  IMAD R7, R6, R2, R5 ;  /* 0x0000000206077224 */ /* 0x000fe400078e0205 */
[----:B------:R-:W-:Y:S01]  /*0300*/  IMAD.MOV R0, RZ, RZ, -R6 ;  /* 0x000000ffff007224 */ /* 0x000fe200078e0a06 */
[----:B0-----:R-:W-:-:S05]  /*0310*/  IADD3 R11, P3, PT, R5, UR8, RZ ;  /* 0x00000008050b7c10 */ /* 0x001fca000ff7e0ff */
[----:B------:R-:W-:-:S08]  /*0320*/  IMAD.X R12, RZ, RZ, UR9, P3 ;  /* 0x00000009ff0c7e24 */ /* 0x000fd000098e06ff */
.L_x_43:
[----:B------:R-:W-:Y:S02]  /*0330*/  IMAD.MOV.U32 R8, RZ, RZ, R11 ;  /* 0x000000ffff087224 */ /* 0x000fe400078e000b */
[----:B------:R-:W-:-:S05]  /*0340*/  IMAD.MOV.U32 R9, RZ, RZ, R12 ;  /* 0x000000ffff097224 */ /* 0x000fca00078e000c */
[----:B------:R-:W2:Y:S01]  /*0350*/  LDG.E.U8 R8, desc[UR6][R8.64] ;  /* 0x0000000608087981 */ /* 0x000ea2000c1e1100 */
[----:B------:R-:W-:Y:S01]  /*0360*/  VIADD R0, R0, 0x1 ;  /* 0x0000000100007836 */ /* 0x000fe20000000000 */
[----:B------:R-:W-:Y:S01]  /*0370*/  IADD3 R11, P4, PT, R2, R11, RZ ;  /* 0x0000000b020b7210 */ /* 0x000fe20007f9e0ff */
[----:B------:R-:W-:Y:S05]  /*0380*/  YIELD ;  /* 0x0000000000007946 */ /* 0x000fea0003800000 */
[----:B------:R-:W-:Y:S01]  /*0390*/  ISETP.NE.AND P3, PT, R0, RZ, PT ;  /* 0x000000ff0000720c */ /* 0x000fe20003f65270 */
[----:B------:R-:W-:Y:S01]  /*03a0*/  IMAD.X R12, RZ, RZ, R12, P4 ;  /* 0x000000ffff0c7224 */ /* 0x000fe200020e060c */
[----:B0-2---:R-:W-:-:S05]  /*03b0*/  LEA R10, R8, UR4, 0x2 ;  /* 0x00000004080a7c11 */ /* 0x005fca000f8e10ff */
[----:B------:R0:W-:Y:S06]  /*03c0*/  ATOMS.POPC.INC.32 RZ, [R10+URZ] ;  /* 0x000000000aff7f8c */ /* 0x0001ec000d8000ff */
[----:B------:R-:W-:Y:S05]  /*03d0*/  @P3 BRA `(.L_x_43) ;  /* 0xfffffffc00d43947 */ /* 0x000fea000383ffff */
.L_x_42:
[----:B------:R-:W-:Y:S05]  /*03e0*/  BSYNC B0 ;  /* 0x0000000000007941 */ /* 0x000fea0003800000 */
.L_x_41:
[----:B------:R-:W-:Y:S05]  /*03f0*/  @!P2 BRA `(.L_x_44) ;  /* 0x00000000007ca947 */ /* 0x000fea0003800000 */
[C-C-:B------:R-:W-:Y:S02]  /*0400*/  IMAD R17, R2.reuse, 0x2, R7.reuse ;  /* 0x0000000202117824 */ /* 0x140fe400078e0207 */
[----:B------:R-:W-:Y:S02]  /*0410*/  IMAD R19, R2, 0x3, R7 ;  /* 0x0000000302137824 */ /* 0x000fe400078e0207 */
[----:B------:R-:W-:-:S07]  /*0420*/  IMAD.IADD R21, R7, 0x1, R2 ;  /* 0x0000000107157824 */ /* 0x000fce00078e0202 */
.L_x_45:
[----:B------:R-:W-:Y:S02]  /*0430*/  IADD3 R8, P4, PT, R7, UR10, RZ ;  /* 0x0000000a07087c10 */ /* 0x000fe4000ff9e0ff */
[----:B0-----:R-:W-:Y:S02]  /*0440*/  IADD3 R10, P3, PT, R21, UR10, RZ ;  /* 0x0000000a150a7c10 */ /* 0x001fe4000ff7e0ff */
[----:B------:R-:W-:Y:S01]  /*0450*/  IADD3 R12, P2, PT, R17, UR10, RZ ;  /* 0x0000000a110c7c10 */ /* 0x000fe2000ff5e0ff */
[----:B------:R-:W-:Y:S01]  /*0460*/  IMAD.X R9, RZ, RZ, UR11, P4 ;  /* 0x0000000bff097e24 */ /* 0x000fe2000a0e06ff */
[----:B------:R-:W-:Y:S01]  /*0470*/  IADD3 R14, P4, PT, R19, UR10, RZ ;  /* 0x0000000a130e7c10 */ /* 0x000fe2000ff9e0ff */
[----:B------:R-:W-:Y:S02]  /*0480*/  IMAD.X R11, RZ, RZ, UR11, P3 ;  /* 0x0000000bff0b7e24 */ /* 0x000fe400098e06ff */
[----:B------:R-:W-:Y:S01]  /*0490*/  IMAD.X R13, RZ, RZ, UR11, P2 ;  /* 0x0000000bff0d7e24 */ /* 0x000fe200090e06ff */
[----:B------:R-:W2:Y:S01]  /*04a0*/  LDG.E.U8 R8, desc[UR6][R8.64] ;  /* 0x0000000608087981 */ /* 0x000ea2000c1e1100 */
[----:B------:R-:W-:-:S03]  /*04b0*/  IMAD.X R15, RZ, RZ, UR11, P4 ;  /* 0x0000000bff0f7e24 */ /* 0x000fc6000a0e06ff */
[----:B------:R-:W3:Y:S04]  /*04c0*/  LDG.E.U8 R10, desc[UR6][R10.64] ;  /* 0x000000060a0a7981 */ /* 0x000ee8000c1e1100 */
[----:B------:R-:W4:Y:S04]  /*04d0*/  LDG.E.U8 R12, desc[UR6][R12.64] ;  /* 0x000000060c0c7981 */ /* 0x000f28000c1e1100 */
[----:B------:R-:W5:Y:S01]  /*04e0*/  LDG.E.U8 R14, desc[UR6][R14.64] ;  /* 0x000000060e0e7981 */ /* 0x000f62000c1e1100 */
[C-C-:B------:R-:W-:Y:S01]  /*04f0*/  IADD3 R7, PT, PT, R2.reuse, R7, R2.reuse ;  /* 0x0000000702077210 */ /* 0x140fe20007ffe002 */
[----:B------:R-:W-:Y:S05]  /*0500*/  YIELD ;  /* 0x0000000000007946 */ /* 0x000fea0003800000 */
[C---:B------:R-:W-:Y:S01]  /*0510*/  IADD3 R7, PT, PT, R2.reuse, R7, R2 ;  /* 0x0000000702077210 */ /* 0x040fe20007ffe002 */
[----:B------:R-:W-:-:S02]  /*0520*/  IMAD R21, R2, 0x4, R21 ;  /* 0x0000000402157824 */ /* 0x000fc400078e0215 */
[C---:B------:R-:W-:Y:S01]  /*0530*/  IMAD R17, R2.reuse, 0x4, R17 ;  /* 0x0000000402117824 */ /* 0x040fe200078e0211 */
[----:B------:R-:W-:Y:S01]  /*0540*/  ISETP.GE.U32.AND P2, PT, R7, 0x400, PT ;  /* 0x000004000700780c */ /* 0x000fe20003f46070 */
[----:B------:R-:W-:Y:S01]  /*0550*/  IMAD R19, R2, 0x4, R19 ;  /* 0x0000000402137824 */ /* 0x000fe200078e0213 */
[----:B-12---:R-:W-:Y:S02]  /*0560*/  LEA R0, R8, UR4, 0x2 ;  /* 0x0000000408007c11 */ /* 0x006fe4000f8e10ff */
[----:B---3--:R-:W-:-:S03]  /*0570*/  LEA R18, R10, UR4, 0x2 ;  /* 0x000000040a127c11 */ /* 0x008fc6000f8e10ff */
[----:B------:R1:W-:Y:S01]  /*0580*/  ATOMS.POPC.INC.32 RZ, [R0+URZ] ;  /* 0x0000000000ff7f8c */ /* 0x0003e2000d8000ff */
[----:B----4-:R-:W-:-:S03]  /*0590*/  LEA R20, R12, UR4, 0x2 ;  /* 0x000000040c147c11 */ /* 0x010fc6000f8e10ff */
[----:B------:R1:W-:Y:S01]  /*05a0*/  ATOMS.POPC.INC.32 RZ, [R18+URZ] ;  /* 0x0000000012ff7f8c */ /* 0x0003e2000d8000ff */
[----:B-----5:R-:W-:-:S03]  /*05b0*/  LEA R22, R14, UR4, 0x2 ;  /* 0x000000040e167c11 */ /* 0x020fc6000f8e10ff */
[----:B------:R1:W-:Y:S04]  /*05c0*/  ATOMS.POPC.INC.32 RZ, [R20+URZ] ;  /* 0x0000000014ff7f8c */ /* 0x0003e8000d8000ff */
[----:B------:R1:W-:Y:S01]  /*05d0*/  ATOMS.POPC.INC.32 RZ, [R22+URZ] ;  /* 0x0000000016ff7f8c */ /* 0x0003e2000d8000ff */
[----:B------:R-:W-:Y:S05]  /*05e0*/  @!P2 BRA `(.L_x_45) ;  /* 0xfffffffc0090a947 */ /* 0x000fea000383ffff */
.L_x_44:
[----:B------:R-:W-:Y:S05]  /*05f0*/  WARPSYNC.ALL ;  /* 0x0000000000007948 */ /* 0x000fea0003800000 */
[----:B------:R-:W-:Y:S06]  /*0600*/  BAR.SYNC.DEFER_BLOCKING 0x0 ;  /* 0x0000000000007b1d */ /* 0x000fec0000010000 */
[----:B------:R-:W-:Y:S05]  /*0610*/  @!P0 BRA `(.L_x_46) ;  /* 0x00000000003c8947 */ /* 0x000fea0003800000 */
[----:B------:R-:W-:Y:S01]  /*0620*/  VIMNMX.U32 R9, PT, PT, R2, 0x100, PT ;  /* 0x0000010002097848 */ /* 0x000fe20003fe0000 */
[----:B------:R-:W-:-:S06]  /*0630*/  UMOV UR5, 0x1 ;  /* 0x0000000100057882 */ /* 0x000fcc0000000000 */
.L_x_47:
[----:B------:R-:W-:-:S04]  /*0640*/  ISETP.GE.U32.AND P0, PT, R5, UR5, PT ;  /* 0x0000000505007c0c */ /* 0x000fc8000bf06070 */
[----:B------:R-:W-:-:S13]  /*0650*/  ISETP.LT.U32.AND P0, PT, R5, 0x100, P0 ;  /* 0x000001000500780c */ /* 0x000fda0000701070 */
[----:B-1----:R-:W-:Y:S01]  /*0660*/  @P0 VIADD R0, R5, -UR5 ;  /* 0x8000000505000c36 */ /* 0x002fe20008000000 */
[----:B------:R-:W-:-:S04]  /*0670*/  USHF.L.U32 UR5, UR5, 0x1, URZ ;  /* 0x0000000105057899 */ /* 0x000fc800080006ff */
[----:B------:R-:W-:-:S05]  /*0680*/  @P0 LEA R0, R0, UR4, 0x2 ;  /* 0x0000000400000c11 */ /* 0x000fca000f8e10ff */
[----:B------:R-:W-:Y:S01]  /*0690*/  @P0 LDS R7, [R0] ;  /* 0x0000000000070984 */ /* 0x000fe20000000800 */
[----:B------:R-:W-:Y:S06]  /*06a0*/  BAR.SYNC.DEFER_BLOCKING 0x0 ;  /* 0x0000000000007b1d */ /* 0x000fec0000010000 */
[----:B------:R-:W1:Y:S02]  /*06b0*/  @P0 LDS R8, [R3] ;  /* 0x0000000003080984 */ /* 0x000e640000000800 */
[----:B-1----:R-:W-:-:S05]  /*06c0*/  @P0 IMAD.IADD R8, R7, 0x1, R8 ;  /* 0x0000000107080824 */ /* 0x002fca00078e0208 */
[----:B------:R2:W-:Y:S01]  /*06d0*/  @P0 STS [R3], R8 ;  /* 0x0000000803000388 */ /* 0x0005e20000000800 */
[----:B------:R-:W-:Y:S01]  /*06e0*/  BAR.SYNC.DEFER_BLOCKING 0x0 ;  /* 0x0000000000007b1d */ /* 0x000fe20000010000 */
[----:B------:R-:W-:-:S13]  /*06f0*/  ISETP.LE.U32.AND P0, PT, R9, UR5, PT ;  /* 0x0000000509007c0c */ /* 0x000fda000bf03070 */
[----:B--2---:R-:W-:Y:S05]  /*0700*/  @!P0 BRA `(.L_x_47) ;  /* 0xfffffffc00cc8947 */ /* 0x004fea000383ffff */
.L_x_46:
[----:B------:R-:W2:Y:S01]  /*0710*/  @!P1 LDS R12, [R3] ;  /* 0x00000000030c9984 */ /* 0x000ea20000000800 */
[----:B------:R-:W1:Y:S01]  /*0720*/  S2UR UR5, SR_CgaCtaId ;  /* 0x00000000000579c3 */ /* 0x000e620000008800 */
[----:B------:R-:W-:Y:S01]  /*0730*/  UMOV UR4, 0x400 ;  /* 0x0000040000047882 */ /* 0x000fe20000000000 */
[C---:B0-----:R-:W-:Y:S01]  /*0740*/  VIADD R10, R5.reuse, 0xffffffff ;  /* 0xffffffff050a7836 */ /* 0x041fe20000000000 */
[----:B------:R-:W-:Y:S01]  /*0750*/  BSSY.RECONVERGENT B0, `(.L_x_48) ;  /* 0x0000016000007945 */ /* 0x000fe20003800200 */
[----:B------:R-:W-:Y:S02]  /*0760*/  IMAD.U32 R7, RZ, RZ, UR4 ;  /* 0x00000004ff077e24 */ /* 0x000fe4000f8e00ff */
[----:B------:R-:W-:Y:S01]  /*0770*/  VIADD R11, R5, 0xfffffffe ;  /* 0xfffffffe050b7836 */ /* 0x000fe20000000000 */
[----:B------:R-:W-:Y:S01]  /*0780*/  ISETP.GT.U32.AND P0, PT, R10, 0xfe, PT ;  /* 0x000000fe0a00780c */ /* 0x000fe20003f04070 */
[----:B------:R-:W-:-:S03]  /*0790*/  VIADD R9, R7, 0x400 ;  /* 0x0000040007097836 */ /* 0x000fc60000000000 */
[----:B------:R-:W-:Y:S01]  /*07a0*/  ISETP.GT.U32.AND P2, PT, R11, 0xfd, PT ;  /* 0x000000fd0b00780c */ /* 0x000fe20003f44070 */
[----:B-1----:R-:W-:-:S05]  /*07b0*/  IMAD.U32 R0, RZ, RZ, UR5 ;  /* 0x00000005ff007e24 */ /* 0x002fca000f8e00ff */
[----:B------:R-:W-:-:S05]  /*07c0*/  LEA R10, R0, R9, 0x18 ;  /* 0x00000009000a7211 */ /* 0x000fca00078ec0ff */
[C---:B------:R-:W-:Y:S02]  /*07d0*/  IMAD R9, R5.reuse, 0x4, R10 ;  /* 0x0000000405097824 */ /* 0x040fe400078e020a */
[----:B------:R-:W-:-:S03]  /*07e0*/  VIADD R10, R5, 0xffffff00 ;  /* 0xffffff00050a7836 */ /* 0x000fc60000000000 */
[----:B--2---:R-:W-:Y:S01]  /*07f0*/  @!P1 STS [R9], R12 ;  /* 0x0000000c09009388 */ /* 0x004fe20000000800 */
[----:B------:R-:W-:Y:S06]  /*0800*/  BAR.SYNC.DEFER_BLOCKING 0x0 ;  /* 0x0000000000007b1d */ /* 0x000fec0000010000 */
[----:B------:R-:W0:Y:S02]  /*0810*/  @!P0 LDS R8, [R9+-0x4] ;  /* 0xfffffc0009088984 */ /* 0x000e240000000800 */
[----:B------:R-:W-:Y:S01]  /*0820*/  BAR.SYNC.DEFER_BLOCKING 0x0 ;  /* 0x0000000000007b1d */ /* 0x000fe20000010000 */
        /* <DEDUP_REMOVED lines=8> */
.L_x_49:
[----:B------:R-:W-:Y:S05]  /*08b0*/  BSYNC.RECONVERGENT B0 ;  /* 0x0000000000007941 */ /* 0x000fea0003800200 */
.L_x_48:
        /* <DEDUP_REMOVED lines=14> */
.L_x_51:
[----:B------:R-:W-:Y:S05]  /*09a0*/  BSYNC.RECONVERGENT B0 ;  /* 0x0000000000007941 */ /* 0x000fea0003800200 */
.L_x_50:
        /* <DEDUP_REMOVED lines=14> */
.L_x_53:
[----:B------:R-:W-:Y:S05]  /*0a90*/  BSYNC.RECONVERGENT B0 ;  /* 0x0000000000007941 */ /* 0x000fea0003800200 */
.L_x_52:
        /* <DEDUP_REMOVED lines=14> */
.L_x_55:
[----:B------:R-:W-:Y:S05]  /*0b80*/  BSYNC.RECONVERGENT B0 ;  /* 0x0000000000007941 */ /* 0x000fea0003800200 */
.L_x_54:
        /* <DEDUP_REMOVED lines=14> */
.L_x_57:
[----:B------:R-:W-:Y:S05]  /*0c70*/  BSYNC.RECONVERGENT B0 ;  /* 0x0000000000007941 */ /* 0x000fea0003800200 */
.L_x_56:
        /* <DEDUP_REMOVED lines=14> */
.L_x_59:
[----:B------:R-:W-:Y:S05]  /*0d60*/  BSYNC.RECONVERGENT B0 ;  /* 0x0000000000007941 */ /* 0x000fea0003800200 */
.L_x_58:
[----:B------:R-:W-:Y:S01]  /*0d70*/  BAR.SYNC.DEFER_BLOCKING 0x0 ;  /* 0x0000000000007b1d */ /* 0x000fe20000010000 */
[----:B0-----:R-:W-:-:S05]  /*0d80*/  LOP3.LUT R12, R5, 0x380, RZ, 0xc0, !PT ;  /* 0x00000380050c7812 */ /* 0x001fca00078ec0ff */
[----:B------:R-:W-:Y:S01]  /*0d90*/  BSSY.RECONVERGENT B0, `(.L_x_60) ;  /* 0x000000c000007945 */ /* 0x000fe20003800200 */
[----:B------:R-:W0:Y:S01]  /*0da0*/  @!P2 LDS R8, [R9+-0x100] ;  /* 0xffff00000908a984 */ /* 0x000e220000000800 */
        /* <DEDUP_REMOVED lines=10> */
.L_x_61:
[----:B------:R-:W-:Y:S05]  /*0e50*/  BSYNC.RECONVERGENT B0 ;  /* 0x0000000000007941 */ /* 0x000fea0003800200 */
.L_x_60:
        /* <DEDUP_REMOVED lines=12> */
.L_x_63:
[----:B------:R-:W-:Y:S05]  /*0f20*/  BSYNC.RECONVERGENT B0 ;  /* 0x0000000000007941 */ /* 0x000fea0003800200 */
.L_x_62:
[----:B------:R-:W-:Y:S06]  /*0f30*/  BAR.SYNC.DEFER_BLOCKING 0x0 ;  /* 0x0000000000007b1d */ /* 0x000fec0000010000 */
[----:B------:R-:W-:Y:S04]  /*0f40*/  BSSY.RECONVERGENT B0, `(.L_x_64) ;  /* 0x0000020000007945 */ /* 0x000fe80003800200 */
[----:B------:R-:W-:Y:S05]  /*0f50*/  @P1 BRA `(.L_x_65) ;  /* 0x0000000000781947 */ /* 0x000fea0003800000 */
[----:B0-----:R-:W-:Y:S01]  /*0f60*/  LEA R9, R0, R7, 0x18 ;  /* 0x0000000700097211 */ /* 0x001fe200078ec0ff */
[----:B------:R-:W-:Y:S01]  /*0f70*/  LDS R3, [R3] ;  /* 0x0000000003037984 */ /* 0x000fe20000000800 */
[----:B------:R-:W-:Y:S03]  /*0f80*/  BSSY.RECONVERGENT B1, `(.L_x_66) ;  /* 0x0000011000017945 */ /* 0x000fe60003800200 */
[----:B------:R-:W0:Y:S02]  /*0f90*/  LDS R0, [R9+0x7fc] ;  /* 0x0007fc0009007984 */ /* 0x000e240000000800 */
[----:B0-----:R-:W-:Y:S01]  /*0fa0*/  IADD3 R7, PT, PT, -R0, 0x400, RZ ;  /* 0x0000040000077810 */ /* 0x001fe20007ffe1ff */
[----:B------:R-:W-:-:S03]  /*0fb0*/  IMAD.IADD R0, R3, 0x1, -R0 ;  /* 0x0000000103007824 */ /* 0x000fc600078e0a00 */
[----:B------:R-:W-:Y:S02]  /*0fc0*/  I2FP.F32.S32 R11, R7 ;  /* 0x00000007000b7245 */ /* 0x000fe40000201400 */
[----:B------:R-:W-:Y:S02]  /*0fd0*/  I2FP.F32.S32 R0, R0 ;  /* 0x0000000000007245 */ /* 0x000fe40000201400 */
[----:B------:R-:W0:Y:S08]  /*0fe0*/  MUFU.RCP R8, R11 ;  /* 0x0000000b00087308 */ /* 0x000e300000001000 */
[----:B------:R-:W1:Y:S01]  /*0ff0*/  FCHK P0, R0, R11 ;  /* 0x0000000b00007302 */ /* 0x000e620000000000 */
[----:B0-----:R-:W-:-:S04]  /*1000*/  FFMA R7, -R11, R8, 1 ;  /* 0x3f8000000b077423 */ /* 0x001fc80000000108 */
[----:B------:R-:W-:-:S04]  /*1010*/  FFMA R7, R8, R7, R8 ;  /* 0x0000000708077223 */ /* 0x000fc80000000008 */
[----:B------:R-:W-:-:S04]  /*1020*/  FFMA R8, R0, R7, RZ ;  /* 0x0000000700087223 */ /* 0x000fc800000000ff */
[----:B------:R-:W-:-:S04]  /*1030*/  FFMA R9, -R11, R8, R0 ;  /* 0x000000080b097223 */ /* 0x000fc80000000100 */
[----:B------:R-:W-:Y:S01]  /*1040*/  FFMA R7, R7, R9, R8 ;  /* 0x0000000907077223 */ /* 0x000fe20000000008 */
[----:B-1----:R-:W-:Y:S06]  /*1050*/  @!P0 BRA `(.L_x_67) ;  /* 0x00000000000c8947 */ /* 0x002fec0003800000 */
[----:B------:R-:W-:-:S07]  /*1060*/  MOV R8, 0x1080 ;  /* 0x0000108000087802 */ /* 0x000fce0000000f00 */
[----:B------:R-:W-:Y:S05]  /*1070*/  CALL.REL.NOINC `($__internal_1_$__cuda_sm3x_div_rn_noftz_f32_slowpath) ;  /* 0x0000000400587944 */ /* 0x000fea0003c00000 */
[----:B------:R-:W-:-:S07]  /*1080*/  IMAD.MOV.U32 R7, RZ, RZ, R0 ;  /* 0x000000ffff077224 */ /* 0x000fce00078e0000 */
.L_x_67:
[----:B------:R-:W-:Y:S05]  /*1090*/  BSYNC.RECONVERGENT B1 ;  /* 0x0000000000017941 */ /* 0x000fea0003800200 */
.L_x_66:
[----:B------:R-:W0:Y:S01]  /*10a0*/  S2UR UR5, SR_CgaCtaId ;  /* 0x00000000000579c3 */ /* 0x000e220000008800 */
[----:B------:R-:W-:Y:S01]  /*10b0*/  FMUL R3, R7, 255 ;  /* 0x437f000007037820 */ /* 0x000fe20000400000 */
[----:B------:R-:W-:Y:S02]  /*10c0*/  UMOV UR4, 0x400 ;  /* 0x0000040000047882 */ /* 0x000fe40000000000 */
[----:B------:R-:W-:-:S03]  /*10d0*/  IMAD.U32 R7, RZ, RZ, UR4 ;  /* 0x00000004ff077e24 */ /* 0x000fc6000f8e00ff */
[----:B------:R-:W1:Y:S01]  /*10e0*/  F2I.TRUNC.NTZ R3, R3 ;  /* 0x0000000300037305 */ /* 0x000e62000020f100 */
[----:B------:R-:W-:Y:S02]  /*10f0*/  VIADD R9, R7, 0x800 ;  /* 0x0000080007097836 */ /* 0x000fe40000000000 */
[----:B0-----:R-:W-:-:S05]  /*1100*/  IMAD.U32 R0, RZ, RZ, UR5 ;  /* 0x00000005ff007e24 */ /* 0x001fca000f8e00ff */
[----:B------:R-:W-:-:S05]  /*1110*/  LEA R8, R0, R9, 0x18 ;  /* 0x0000000900087211 */ /* 0x000fca00078ec0ff */
[----:B------:R-:W-:-:S05]  /*1120*/  IMAD.IADD R8, R5, 0x1, R8 ;  /* 0x0000000105087824 */ /* 0x000fca00078e0208 */
[----:B-1----:R1:W-:Y:S02]  /*1130*/  STS.U8 [R8], R3 ;  /* 0x0000000308007388 */ /* 0x0023e40000000000 */
.L_x_65:
[----:B------:R-:W-:Y:S05]  /*1140*/  BSYNC.RECONVERGENT B0 ;  /* 0x0000000000007941 */ /* 0x000fea0003800200 */
.L_x_64:
[----:B------:R-:W-:Y:S01]  /*1150*/  BAR.SYNC.DEFER_BLOCKING 0x0 ;  /* 0x0000000000007b1d */ /* 0x000fe20000010000 */
[----:B------:R-:W-:-:S05]  /*1160*/  ISETP.NE.AND P0, PT, R16, 0x3, PT ;  /* 0x000000031000780c */ /* 0x000fca0003f05270 */
[----:B------:R-:W2:Y:S01]  /*1170*/  LDCU.128 UR8, c[0x0][0x380] ;  /* 0x00007000ff0877ac */ /* 0x000ea20008000c00 */
[----:B------:R-:W-:Y:S07]  /*1180*/  BSSY.RECONVERGENT B0, `(.L_x_68) ;  /* 0x0000015000007945 */ /* 0x000fee0003800200 */
[----:B------:R-:W-:Y:S05]  /*1190*/  @!P0 BRA `(.L_x_69) ;  /* 0x00000000004c8947 */ /* 0x000fea0003800000 */
[----:B-1----:R-:W-:Y:S01]  /*11a0*/  VIADD R3, R7, 0x800 ;  /* 0x0000080007037836 */ /* 0x002fe20000000000 */
[----:B------:R-:W-:Y:S01]  /*11b0*/  BSSY.RECONVERGENT B1, `(.L_x_69) ;  /* 0x0000011000017945 */ /* 0x000fe20003800200 */
[----:B------:R-:W-:Y:S02]  /*11c0*/  IMAD.MOV R6, RZ, RZ, -R6 ;  /* 0x000000ffff067224 */ /* 0x000fe400078e0a06 */
[----:B------:R-:W-:Y:S01]  /*11d0*/  IMAD.MOV.U32 R12, RZ, RZ, RZ ;  /* 0x000000ffff0c7224 */ /* 0x000fe200078e00ff */
[----:B------:R-:W-:-:S07]  /*11e0*/  LEA R13, R0, R3, 0x18 ;  /* 0x00000003000d7211 */ /* 0x000fce00078ec0ff */
.L_x_70:
[----:B0-2---:R-:W-:-:S04]  /*11f0*/  IADD3 R8, P0, PT, R5, UR8, RZ ;  /* 0x0000000805087c10 */ /* 0x005fc8000ff1e0ff */
[----:B------:R-:W-:-:S05]  /*1200*/  IADD3.X R9, PT, PT, R12, UR9, RZ, P0, !PT ;  /* 0x000000090c097c10 */ /* 0x000fca00087fe4ff */
[----:B------:R-:W2:Y:S01]  /*1210*/  LDG.E.U8 R8, desc[UR6][R8.64] ;  /* 0x0000000608087981 */ /* 0x000ea2000c1e1100 */
[----:B-1----:R-:W-:Y:S01]  /*1220*/  IADD3 R10, P0, PT, R5, UR10, RZ ;  /* 0x0000000a050a7c10 */ /* 0x002fe2000ff1e0ff */
[----:B------:R-:W-:Y:S01]  /*1230*/  VIADD R6, R6, 0x1 ;  /* 0x0000000106067836 */ /* 0x000fe20000000000 */
[----:B------:R-:W-:Y:S02]  /*1240*/  IADD3 R5, P1, PT, R2, R5, RZ ;  /* 0x0000000502057210 */ /* 0x000fe40007f3e0ff */
[----:B------:R-:W-:Y:S02]  /*1250*/  IADD3.X R11, PT, PT, R12, UR11, RZ, P0, !PT ;  /* 0x0000000b0c0b7c10 */ /* 0x000fe400087fe4ff */
[----:B------:R-:W-:Y:S01]  /*1260*/  ISETP.NE.AND P0, PT, R6, RZ, PT ;  /* 0x000000ff0600720c */ /* 0x000fe20003f05270 */
[----:B------:R-:W-:Y:S02]  /*1270*/  IMAD.X R12, RZ, RZ, R12, P1 ;  /* 0x000000ffff0c7224 */ /* 0x000fe400008e060c */
[----:B--2---:R-:W-:-:S06]  /*1280*/  IMAD.IADD R3, R13, 0x1, R8 ;  /* 0x000000010d037824 */ /* 0x004fcc00078e0208 */
[----:B------:R-:W0:Y:S04]  /*1290*/  LDS.U8 R3, [R3] ;  /* 0x0000000003037984 */ /* 0x000e280000000000 */
[----:B0-----:R1:W-:Y:S01]  /*12a0*/  STG.E.U8 desc[UR6][R10.64], R3 ;  /* 0x000000030a007986 */ /* 0x0013e2000c101106 */
[----:B------:R-:W-:Y:S05]  /*12b0*/  @P0 BRA `(.L_x_70) ;  /* 0xfffffffc00cc0947 */ /* 0x000fea000383ffff */
[----:B------:R-:W-:Y:S05]  /*12c0*/  BSYNC.RECONVERGENT B1 ;  /* 0x0000000000017941 */ /* 0x000fea0003800200 */
.L_x_69:
[----:B--2---:R-:W-:Y:S05]  /*12d0*/  BSYNC.RECONVERGENT B0 ;  /* 0x0000000000007941 */ /* 0x004fea0003800200 */
.L_x_68:
[----:B------:R-:W-:-:S13]  /*12e0*/  ISETP.GE.U32.AND P0, PT, R4, 0x3, PT ;  /* 0x000000030400780c */ /* 0x000fda0003f06070 */
[----:B------:R-:W-:Y:S05]  /*12f0*/  @!P0 EXIT ;  /* 0x000000000000894d */ /* 0x000fea0003800000 */
[----:B------:R-:W-:Y:S01]  /*1300*/  VIADD R7, R7, 0x800 ;  /* 0x0000080007077836 */ /* 0x000fe20000000000 */
[----:B------:R-:W2:Y:S01]  /*1310*/  LDCU.128 UR8, c[0x0][0x380] ;  /* 0x00007000ff0877ac */ /* 0x000ea20008000c00 */
[--C-:B-1----:R-:W-:Y:S02]  /*1320*/  IMAD R3, R2, 0x2, R5.reuse ;  /* 0x0000000202037824 */ /* 0x102fe400078e0205 */
[----:B0-----:R-:W-:Y:S01]  /*1330*/  IMAD.IADD R9, R5, 0x1, R2 ;  /* 0x0000000105097824 */ /* 0x001fe200078e0202 */
[----:B------:R-:W-:Y:S01]  /*1340*/  LEA R0, R0, R7, 0x18 ;  /* 0x0000000700007211 */ /* 0x000fe200078ec0ff */
[----:B------:R-:W-:-:S07]  /*1350*/  IMAD R7, R2, 0x3, R5 ;  /* 0x0000000302077824 */ /* 0x000fce00078e0205 */
.L_x_71:
[----:B0-2---:R-:W-:-:S05]  /*1360*/  IADD3 R10, P0, PT, R5, UR8, RZ ;  /* 0x00000008050a7c10 */ /* 0x005fca000ff1e0ff */
[----:B------:R-:W-:-:S06]  /*1370*/  IMAD.X R11, RZ, RZ, UR9, P0 ;  /* 0x00000009ff0b7e24 */ /* 0x000fcc00080e06ff */
[----:B------:R-:W2:Y:S01]  /*1380*/  LDG.E.U8 R11, desc[UR6][R10.64] ;  /* 0x000000060a0b7981 */ /* 0x000ea2000c1e1100 */
[----:B------:R-:W-:Y:S02]  /*1390*/  IADD3 R12, P0, PT, R5, UR10, RZ ;  /* 0x0000000a050c7c10 */ /* 0x000fe4000ff1e0ff */
[----:B------:R-:W-:-:S03]  /*13a0*/  IADD3 R14, P1, PT, R9, UR8, RZ ;  /* 0x00000008090e7c10 */ /* 0x000fc6000ff3e0ff */
[----:B------:R-:W-:Y:S02]  /*13b0*/  IMAD.X R13, RZ, RZ, UR11, P0 ;  /* 0x0000000bff0d7e24 */ /* 0x000fe400080e06ff */
[----:B------:R-:W-:Y:S02]  /*13c0*/  IMAD.X R15, RZ, RZ, UR9, P1 ;  /* 0x00000009ff0f7e24 */ /* 0x000fe400088e06ff */
[----:B--2---:R-:W-:-:S05]  /*13d0*/  IMAD.IADD R4, R0, 0x1, R11 ;  /* 0x0000000100047824 */ /* 0x004fca00078e020b */
[----:B------:R-:W0:Y:S04]  /*13e0*/  LDS.U8 R19, [R4] ;  /* 0x0000000004137984 */ /* 0x000e280000000000 */
[----:B0-----:R-:W-:Y:S04]  /*13f0*/  STG.E.U8 desc[UR6][R12.64], R19 ;  /* 0x000000130c007986 */ /* 0x001fe8000c101106 */
        /* <DEDUP_REMOVED lines=17> */
[----:B------:R-:W-:Y:S01]  /*1510*/  IADD3 R10, P0, PT, R7, UR10, RZ ;  /* 0x0000000a070a7c10 */ /* 0x000fe2000ff1e0ff */
[C---:B------:R-:W-:Y:S01]  /*1520*/  IMAD R3, R2.reuse, 0x4, R3 ;  /* 0x0000000402037824 */ /* 0x040fe200078e0203 */
[C---:B------:R-:W-:Y:S01]  /*1530*/  IADD3 R5, PT, PT, R2.reuse, R5, R2 ;  /* 0x0000000502057210 */ /* 0x040fe20007ffe002 */
[----:B------:R-:W-:-:S02]  /*1540*/  IMAD R7, R2, 0x4, R7 ;  /* 0x0000000402077824 */ /* 0x000fc400078e0207 */
[----:B------:R-:W-:Y:S01]  /*1550*/  IMAD.X R11, RZ, RZ, UR11, P0 ;  /* 0x0000000bff0b7e24 */ /* 0x000fe200080e06ff */
[C---:B------:R-:W-:Y:S01]  /*1560*/  IADD3 R5, PT, PT, R2.reuse, R5, R2 ;  /* 0x0000000502057210 */ /* 0x040fe20007ffe002 */
[----:B------:R-:W-:-:S03]  /*1570*/  IMAD R9, R2, 0x4, R9 ;  /* 0x0000000402097824 */ /* 0x000fc600078e0209 */
[----:B------:R-:W-:Y:S01]  /*1580*/  ISETP.GE.U32.AND P0, PT, R5, 0x400, PT ;  /* 0x000004000500780c */ /* 0x000fe20003f06070 */
[----:B--2---:R-:W-:-:S05]  /*1590*/  IMAD.IADD R6, R0, 0x1, R15 ;  /* 0x0000000100067824 */ /* 0x004fca00078e020f */
[----:B------:R-:W0:Y:S04]  /*15a0*/  LDS.U8 R21, [R6] ;  /* 0x0000000006157984 */ /* 0x000e280000000000 */
[----:B0-----:R0:W-:Y:S03]  /*15b0*/  STG.E.U8 desc[UR6][R10.64], R21 ;  /* 0x000000150a007986 */ /* 0x0011e6000c101106 */
[----:B------:R-:W-:Y:S05]  /*15c0*/  @!P0 BRA `(.L_x_71) ;  /* 0xfffffffc00648947 */ /* 0x000fea000383ffff */
[----:B------:R-:W-:Y:S05]  /*15d0*/  EXIT ;  /* 0x000000000000794d */ /* 0x000fea0003800000 */
        .weak           $__internal_1_$__cuda_sm3x_div_rn_noftz_f32_slowpath
        .type           $__internal_1_$__cuda_sm3x_div_rn_noftz_f32_slowpath,@function
        .size           $__internal_1_$__cuda_sm3x_div_rn_noftz_f32_slowpath,(.L_x_85 - $__internal_1_$__cuda_sm3x_div_rn_noftz_f32_slowpath)
$__internal_1_$__cuda_sm3x_div_rn_noftz_f32_slowpath:
[----:B------:R-:W-:Y:S01]  /*15e0*/  SHF.R.U32.HI R9, RZ, 0x17, R11 ;  /* 0x00000017ff097819 */ /* 0x000fe2000001160b */
[----:B------:R-:W-:Y:S01]  /*15f0*/  BSSY.RECONVERGENT B2, `(.L_x_72) ;  /* 0x0000064000027945 */ /* 0x000fe20003800200 */
[--C-:B------:R-:W-:Y:S01]  /*1600*/  SHF.R.U32.HI R3, RZ, 0x17, R0.reuse ;  /* 0x00000017ff037819 */ /* 0x100fe20000011600 */
[----:B------:R-:W-:Y:S01]  /*1610*/  IMAD.MOV.U32 R12, RZ, RZ, R0 ;  /* 0x000000ffff0c7224 */ /* 0x000fe200078e0000 */
[----:B------:R-:W-:Y:S02]  /*1620*/  LOP3.LUT R9, R9, 0xff, RZ, 0xc0, !PT ;  /* 0x000000ff09097812 */ /* 0x000fe400078ec0ff */
[----:B------:R-:W-:-:S03]  /*1630*/  LOP3.LUT R10, R3, 0xff, RZ, 0xc0, !PT ;  /* 0x000000ff030a7812 */ /* 0x000fc600078ec0ff */
[----:B------:R-:W-:Y:S02]  /*1640*/  VIADD R14, R9, 0xffffffff ;  /* 0xffffffff090e7836 */ /* 0x000fe40000000000 */
[----:B------:R-:W-:-:S03]  /*1650*/  VIADD R13, R10, 0xffffffff ;  /* 0xffffffff0a0d7836 */ /* 0x000fc60000000000 */
[----:B------:R-:W-:-:S04]  /*1660*/  ISETP.GT.U32.AND P0, PT, R14, 0xfd, PT ;  /* 0x000000fd0e00780c */ /* 0x000fc80003f04070 */
[----:B------:R-:W-:-:S13]  /*1670*/  ISETP.GT.U32.OR P0, PT, R13, 0xfd, P0 ;  /* 0x000000fd0d00780c */ /* 0x000fda0000704470 */
[----:B------:R-:W-:Y:S01]  /*1680*/  @!P0 IMAD.MOV.U32 R7, RZ, RZ, RZ ;  /* 0x000000ffff078224 */ /* 0x000fe200078e00ff */
[----:B------:R-:W-:Y:S06]  /*1690*/  @!P0 BRA `(.L_x_73) ;  /* 0x0000000000608947 */ /* 0x000fec0003800000 */
[----:B------:R-:W-:Y:S01]  /*16a0*/  FSETP.GTU.FTZ.AND P0, PT, |R0|, +INF , PT ;  /* 0x7f8000000000780b */ /* 0x000fe20003f1c200 */
[----:B------:R-:W-:Y:S01]  /*16b0*/  IMAD.MOV.U32 R3, RZ, RZ, R11 ;  /* 0x000000ffff037224 */ /* 0x000fe200078e000b */
        /* <DEDUP_REMOVED lines=22> */
.L_x_73:
[----:B------:R-:W-:Y:S01]  /*1820*/  LEA R0, R9, 0xc0800000, 0x17 ;  /* 0xc080000009007811 */ /* 0x000fe200078eb8ff */
[----:B------:R-:W-:Y:S01]  /*1830*/  VIADD R10, R10, 0xffffff81 ;  /* 0xffffff810a0a7836 */ /* 0x000fe20000000000 */
[----:B------:R-:W-:Y:S03]  /*1840*/  BSSY.RECONVERGENT B3, `(.L_x_78) ;  /* 0x0000035000037945 */ /* 0x000fe60003800200 */
[----:B------:R-:W-:Y:S02]  /*1850*/  IMAD.IADD R11, R11, 0x1, -R0 ;  /* 0x000000010b0b7824 */ /* 0x000fe400078e0a00 */
[C---:B------:R-:W-:Y:S01]  /*1860*/  IMAD R0, R10.reuse, -0x800000, R12 ;  /* 0xff8000000a007824 */ /* 0x040fe200078e020c */
[----:B------:R-:W-:Y:S01]  /*1870*/  IADD3 R10, PT, PT, R10, 0x7f, -R9 ;  /* 0x0000007f0a0a7810 */ /* 0x000fe20007ffe809 */
[----:B------:R-:W0:Y:S01]  /*1880*/  MUFU.RCP R3, R11 ;  /* 0x0000000b00037308 */ /* 0x000e220000001000 */
[----:B------:R-:W-:-:S03]  /*1890*/  FADD.FTZ R13, -R11, -RZ ;  /* 0x800000ff0b0d7221 */ /* 0x000fc60000010100 */
[----:B------:R-:W-:Y:S02]  /*18a0*/  IMAD.IADD R10, R10, 0x1, R7 ;  /* 0x000000010a0a7824 */ /* 0x000fe400078e0207 */
[----:B0-----:R-:W-:-:S04]  /*18b0*/  FFMA R14, R3, R13, 1 ;  /* 0x3f800000030e7423 */ /* 0x001fc8000000000d */
[----:B------:R-:W-:-:S04]  /*18c0*/  FFMA R14, R3, R14, R3 ;  /* 0x0000000e030e7223 */ /* 0x000fc80000000003 */
[----:B------:R-:W-:-:S04]  /*18d0*/  FFMA R3, R0, R14, RZ ;  /* 0x0000000e00037223 */ /* 0x000fc800000000ff */
[----:B------:R-:W-:-:S04]  /*18e0*/  FFMA R12, R13, R3, R0 ;  /* 0x000000030d0c7223 */ /* 0x000fc80000000000 */
[----:B------:R-:W-:-:S04]  /*18f0*/  FFMA R15, R14, R12, R3 ;  /* 0x0000000c0e0f7223 */ /* 0x000fc80000000003 */
[----:B------:R-:W-:-:S04]  /*1900*/  FFMA R12, R13, R15, R0 ;  /* 0x0000000f0d0c7223 */ /* 0x000fc80000000000 */
        /* <DEDUP_REMOVED lines=14> */
[CCC-:B------:R-:W-:Y:S01]  /*19f0*/  FFMA.RZ R3, R14.reuse, R12.reuse, R15.reuse ;  /* 0x0000000c0e037223 */ /* 0x1c0fe2000000c00f */
[CCC-:B------:R-:W-:Y:S01]  /*1a00*/  FFMA.RM R10, R14.reuse, R12.reuse, R15.reuse ;  /* 0x0000000c0e0a7223 */ /* 0x1c0fe2000000400f */
[C---:B------:R-:W-:Y:S02]  /*1a10*/  ISETP.NE.AND P2, PT, R9.reuse, RZ, PT ;  /* 0x000000ff0900720c */ /* 0x040fe40003f45270 */
[----:B------:R-:W-:Y:S02]  /*1a20*/  ISETP.NE.AND P1, PT, R9, RZ, PT ;  /* 0x000000ff0900720c */ /* 0x000fe40003f25270 */
[----:B------:R-:W-:Y:S01]  /*1a30*/  LOP3.LUT R7, R3, 0x7fffff, RZ, 0xc0, !PT ;  /* 0x007fffff03077812 */ /* 0x000fe200078ec0ff */
[----:B------:R-:W-:Y:S01]  /*1a40*/  FFMA.RP R3, R14, R12, R15 ;  /* 0x0000000c0e037223 */ /* 0x000fe2000000800f */
[----:B------:R-:W-:Y:S02]  /*1a50*/  VIADD R12, R9, 0x20 ;  /* 0x00000020090c7836 */ /* 0x000fe40000000000 */
[----:B------:R-:W-:Y:S01]  /*1a60*/  LOP3.LUT R7, R7, 0x800000, RZ, 0xfc, !PT ;  /* 0x0080000007077812 */ /* 0x000fe200078efcff */
[----:B------:R-:W-:Y:S01]  /*1a70*/  IMAD.MOV R9, RZ, RZ, -R9 ;  /* 0x000000ffff097224 */ /* 0x000fe200078e0a09 */
[----:B------:R-:W-:-:S02]  /*1a80*/  FSETP.NEU.FTZ.AND P0, PT, R3, R10, PT ;  /* 0x0000000a0300720b */ /* 0x000fc40003f1d000 */
[----:B------:R-:W-:Y:S02]  /*1a90*/  SHF.L.U32 R12, R7, R12, RZ ;  /* 0x0000000c070c7219 */ /* 0x000fe400000006ff */
[----:B------:R-:W-:Y:S02]  /*1aa0*/  SEL R10, R9, RZ, P2 ;  /* 0x000000ff090a7207 */ /* 0x000fe40001000000 */
[----:B------:R-:W-:Y:S02]  /*1ab0*/  ISETP.NE.AND P1, PT, R12, RZ, P1 ;  /* 0x000000ff0c00720c */ /* 0x000fe40000f25270 */
[----:B------:R-:W-:Y:S02]  /*1ac0*/  SHF.R.U32.HI R10, RZ, R10, R7 ;  /* 0x0000000aff0a7219 */ /* 0x000fe40000011607 */
[----:B------:R-:W-:Y:S02]  /*1ad0*/  PLOP3.LUT P0, PT, P0, P1, PT, 0xf8, 0x8f ;  /* 0x00000000008f781c */ /* 0x000fe40000703f70 */
[----:B------:R-:W-:-:S02]  /*1ae0*/  SHF.R.U32.HI R12, RZ, 0x1, R10 ;  /* 0x00000001ff0c7819 */ /* 0x000fc4000001160a */
[----:B------:R-:W-:-:S04]  /*1af0*/  SEL R3, RZ, 0x1, !P0 ;  /* 0x00000001ff037807 */ /* 0x000fc80004000000 */
[----:B------:R-:W-:-:S04]  /*1b00*/  LOP3.LUT R3, R3, 0x1, R12, 0xf8, !PT ;  /* 0x0000000103037812 */ /* 0x000fc800078ef80c */
[----:B------:R-:W-:-:S05]  /*1b10*/  LOP3.LUT R3, R3, R10, RZ, 0xc0, !PT ;  /* 0x0000000a03037212 */ /* 0x000fca00078ec0ff */
[----:B------:R-:W-:-:S05]  /*1b20*/  IMAD.IADD R3, R12, 0x1, R3 ;  /* 0x000000010c037824 */ /* 0x000fca00078e0203 */
[----:B------:R-:W-:Y:S01]  /*1b30*/  LOP3.LUT R0, R3, R0, RZ, 0xfc, !PT ;  /* 0x0000000003007212 */ /* 0x000fe200078efcff */
[----:B------:R-:W-:Y:S06]  /*1b40*/  BRA `(.L_x_81) ;  /* 0x0000000000107947 */ /* 0x000fec0003800000 */
.L_x_80:
[----:B------:R-:W-:-:S04]  /*1b50*/  LOP3.LUT R0, R0, 0x80000000, RZ, 0xc0, !PT ;  /* 0x8000000000007812 */ /* 0x000fc800078ec0ff */
[----:B------:R-:W-:Y:S01]  /*1b60*/  LOP3.LUT R0, R0, 0x7f800000, RZ, 0xfc, !PT ;  /* 0x7f80000000007812 */ /* 0x000fe200078efcff */
[----:B------:R-:W-:Y:S06]  /*1b70*/  BRA `(.L_x_81) ;  /* 0x0000000000047947 */ /* 0x000fec0003800000 */
.L_x_79:
[----:B------:R-:W-:-:S07]  /*1b80*/  IMAD R0, R10, 0x800000, R0 ;  /* 0x008000000a007824 */ /* 0x000fce00078e0200 */
.L_x_81:
[----:B------:R-:W-:Y:S05]  /*1b90*/  BSYNC.RECONVERGENT B3 ;  /* 0x0000000000037941 */ /* 0x000fea0003800200 */
.L_x_78:
[----:B------:R-:W-:Y:S05]  /*1ba0*/  BRA `(.L_x_82) ;  /* 0x0000000000207947 */ /* 0x000fea0003800000 */
.L_x_77:
[----:B------:R-:W-:-:S04]  /*1bb0*/  LOP3.LUT R0, R11, 0x80000000, R12, 0x48, !PT ;  /* 0x800000000b007812 */ /* 0x000fc800078e480c */
[----:B------:R-:W-:Y:S01]  /*1bc0*/  LOP3.LUT R0, R0, 0x7f800000, RZ, 0xfc, !PT ;  /* 0x7f80000000007812 */ /* 0x000fe200078efcff */
[----:B------:R-:W-:Y:S06]  /*1bd0*/  BRA `(.L_x_82) ;  /* 0x0000000000147947 */ /* 0x000fec0003800000 */
.L_x_76:
[----:B------:R-:W-:Y:S01]  /*1be0*/  LOP3.LUT R0, R11, 0x80000000, R12, 0x48, !PT ;  /* 0x800000000b007812 */ /* 0x000fe200078e480c */
[----:B------:R-:W-:Y:S06]  /*1bf0*/  BRA `(.L_x_82) ;  /* 0x00000000000c7947 */ /* 0x000fec0003800000 */
.L_x_75:
[----:B------:R-:W0:Y:S01]  /*1c00*/  MUFU.RSQ R0, -QNAN ;  /* 0xffc0000000007908 */ /* 0x000e220000001400 */
[----:B------:R-:W-:Y:S05]  /*1c10*/  BRA `(.L_x_82) ;  /* 0x0000000000047947 */ /* 0x000fea0003800000 */
.L_x_74:
[----:B------:R-:W-:-:S07]  /*1c20*/  FADD.FTZ R0, R0, R3 ;  /* 0x0000000300007221 */ /* 0x000fce0000010000 */
.L_x_82:
[----:B------:R-:W-:Y:S05]  /*1c30*/  BSYNC.RECONVERGENT B2 ;  /* 0x0000000000027941 */ /* 0x000fea0003800200 */
.L_x_72:
[----:B------:R-:W-:-:S04]  /*1c40*/  IMAD.MOV.U32 R9, RZ, RZ, 0x0 ;  /* 0x00000000ff097424 */ /* 0x000fc800078e00ff */
[----:B0-----:R-:W-:Y:S05]  /*1c50*/  RET.REL.NODEC R8 `(_Z17gpu_process_imagePhS_) ;  /* 0xffffffe008e87950 */ /* 0x001fea0003c3ffff */
.L_x_83:
        /* <DEDUP_REMOVED lines=10> */
.L_x_85:


//--------------------- .nv.shared._Z10gpu_serverPiS_PhS0_ --------------------------
	.section	.nv.shared._Z10gpu_serverPiS_PhS0_,"aw",@nobits
	.sectionflags	@""
	.align	4
.nv.shared._Z10gpu_serverPiS_PhS0_:
	.zero		3329


//--------------------- .nv.shared.reserved.0     --------------------------
	.section	.nv.shared.reserved.0,"aw",@nobits
	.weak		__nv_reservedSMEM_offset_0_alias
	.size		__nv_reservedSMEM_offset_0_alias, 0, 64
	.other		__nv_reservedSMEM_offset_0_alias,@"STO_CUDA_RESERVED_SHARED STV_DEFAULT"
__nv_reservedSMEM_offset_0_alias:
	.zero		0
	.zero		64


//--------------------- .nv.shared._Z17gpu_process_imagePhS_ --------------------------
	.section	.nv.shared._Z17gpu_process_imagePhS_,"aw",@nobits
	.sectionflags	@""
	.align	4
.nv.shared._Z17gpu_process_imagePhS_:
	.zero		3328


//--------------------- .nv.constant0._Z10gpu_serverPiS_PhS0_ --------------------------
	.section	.nv.constant0._Z10gpu_serverPiS_PhS0_,"a",@progbits
	.sectionflags	@""
	.align	4
.nv.constant0._Z10gpu_serverPiS_PhS0_:
	.zero		928


//--------------------- .nv.constant0._Z17gpu_process_imagePhS_ --------------------------
	.section	.nv.constant0._Z17gpu_process_imagePhS_,"a",@progbits
	.sectionflags	@""
	.align	4
.nv.constant0._Z17gpu_process_imagePhS_:
	.zero		912


//--------------------- SYMBOLS --------------------------

	.type		.nv.reservedSmem.offset0,@object
	.size		.nv.reservedSmem.offset0,0x4
	.type		.nv.reservedSmem.cap,@object
	.size		.nv.reservedSmem.cap,0x4
